// auto-generated by cutlass_sweep.fmha — config: {"arch": "sm_90", "direction": "fwd", "dtype": "bf16", "head_dim": 32, "mask": "none", "schedule": "cooperative", "tile_kv": 128, "tile_q": 128}
#include "cutlass/cutlass.h"
#include "cute/tensor.hpp"
#include "cutlass/device_kernel.h"
#include "cutlass/kernel_hardware_info.h"
#include "88_hopper_fmha/collective/fmha_fusion.hpp"
#include "88_hopper_fmha/kernel/fmha_kernel_builder.hpp"

using namespace cute;
using Element = cutlass::bfloat16_t;
using TileShape = Shape<_128, _128, _32>;
using StrideQ = cute::tuple<int, _1, cute::tuple<int, int>>;
using StrideK = cute::tuple<int, _1, cute::tuple<int, int>>;
using StrideV = cute::tuple<int, cute::_1, cute::tuple<int, int>>;

using Kernel = typename cutlass::fmha::kernel::FmhaBuilder<
    Element, float, float,
    TileShape, StrideQ, StrideK, StrideV,
    cutlass::fmha::collective::DefaultFusion,
    cutlass::gemm::KernelTmaWarpSpecializedCooperative
  >::Kernel;

auto* _anchor = &cutlass::device_kernel<Kernel>;


// ===== COMPILED SASS (sm_90a) =====

	.target	sm_90a

	.elftype	@"ET_EXEC"


//--------------------- .note.nv.tkinfo           --------------------------
	.section	.note.nv.tkinfo,"",@"SHT_NOTE"
	.sectionflags	@"SHF_NOTE_NV_TKINFO"
	.tkinfo
        /*0018*/ 	.word	0x00000002
        /*0030*/ 	.string	""
        /*0030*/ 	.string	"ptxas"
        /*0030*/ 	.string	"Cuda compilation tools, release 13.0, V13.0.88"
        /*0030*/ 	.string	"Build cuda_13.0.r13.0/compiler.36424714_0"
        /*0030*/ 	.string	"-arch sm_90a -m 64 "



//--------------------- .note.nv.cuinfo           --------------------------
	.section	.note.nv.cuinfo,"",@"SHT_NOTE"
	.sectionflags	@"SHF_NOTE_NV_CUINFO"
        /*0018*/ 	.short	0x0002
        /*001a*/ 	.short	0x005a
        /*001c*/ 	.short	0x0082
	.zero		2


//--------------------- .nv.info                  --------------------------
	.section	.nv.info,"",@"SHT_CUDA_INFO"
	.align	4


	//----- nvinfo : EIATTR_REGCOUNT
	.align		4
        /*0000*/ 	.byte	0x04, 0x2f
        /*0002*/ 	.short	(.L_15 - .L_14)
	.align		4
.L_14:
        /*0004*/ 	.word	index@(_ZN7cutlass13device_kernelINS_4fmha6kernel28FmhaKernelTmaWarpSpecializedINS1_10collective30FmhaMainloopTmaWarpSpecializedINS_10bfloat16_tEffN4cute5tupleIJNS7_1CILi128EEESA_NS9_ILi32EEEEEENS8_IJiNS9_ILi1EEENS8_IJiiEEEEEESF_SF_NS4_13DefaultFusionEJEEENS4_15FmhaFwdEpilogueIS6_fNS8_IJNS9_ILi64EEESB_SA_EEEEENS2_23IndividualTileSchedulerEJEEEEEvNT_6ParamsE)
        /*0008*/ 	.word	0x000000a8


	//----- nvinfo : EIATTR_FRAME_SIZE
	.align		4
.L_15:
        /*000c*/ 	.byte	0x04, 0x11
        /*000e*/ 	.short	(.L_17 - .L_16)
	.align		4
.L_16:
        /*0010*/ 	.word	index@($__internal_0_$__cuda_sm20_rcp_rn_f32_slowpath)
        /*0014*/ 	.word	0x00000000


	//----- nvinfo : EIATTR_FRAME_SIZE
	.align		4
.L_17:
        /*0018*/ 	.byte	0x04, 0x11
        /*001a*/ 	.short	(.L_19 - .L_18)
	.align		4
.L_18:
        /*001c*/ 	.word	index@(_ZN7cutlass13device_kernelINS_4fmha6kernel28FmhaKernelTmaWarpSpecializedINS1_10collective30FmhaMainloopTmaWarpSpecializedINS_10bfloat16_tEffN4cute5tupleIJNS7_1CILi128EEESA_NS9_ILi32EEEEEENS8_IJiNS9_ILi1EEENS8_IJiiEEEEEESF_SF_NS4_13DefaultFusionEJEEENS4_15FmhaFwdEpilogueIS6_fNS8_IJNS9_ILi64EEESB_SA_EEEEENS2_23IndividualTileSchedulerEJEEEEEvNT_6ParamsE)
        /*0020*/ 	.word	0x00000000


	//----- nvinfo : EIATTR_MIN_STACK_SIZE
	.align		4
.L_19:
        /*0024*/ 	.byte	0x04, 0x12
        /*0026*/ 	.short	(.L_21 - .L_20)
	.align		4
.L_20:
        /*0028*/ 	.word	index@(_ZN7cutlass13device_kernelINS_4fmha6kernel28FmhaKernelTmaWarpSpecializedINS1_10collective30FmhaMainloopTmaWarpSpecializedINS_10bfloat16_tEffN4cute5tupleIJNS7_1CILi128EEESA_NS9_ILi32EEEEEENS8_IJiNS9_ILi1EEENS8_IJiiEEEEEESF_SF_NS4_13DefaultFusionEJEEENS4_15FmhaFwdEpilogueIS6_fNS8_IJNS9_ILi64EEESB_SA_EEEEENS2_23IndividualTileSchedulerEJEEEEEvNT_6ParamsE)
        /*002c*/ 	.word	0x00000000
.L_21:


//--------------------- .nv.compat                --------------------------
	.section	.nv.compat,"",@"SHT_CUDA_COMPAT_INFO"
	.align	4
        /*0000*/ 	.byte	0x02, 0x09, 0x01, 0x00, 0x02, 0x02, 0x04, 0x00, 0x02, 0x05, 0x05, 0x00, 0x03, 0x07, 0x01, 0x01
        /*0010*/ 	.byte	0x02, 0x03, 0x01, 0x00, 0x02, 0x06, 0x01, 0x00, 0x04, 0x0b, 0x08, 0x00, 0x00, 0x00, 0x00, 0x00
        /*0020*/ 	.byte	0x00, 0x00, 0x00, 0x00


//--------------------- .nv.info._ZN7cutlass13device_kernelINS_4fmha6kernel28FmhaKernelTmaWarpSpecializedINS1_10collective30FmhaMainloopTmaWarpSpecializedINS_10bfloat16_tEffN4cute5tupleIJNS7_1CILi128EEESA_NS9_ILi32EEEEEENS8_IJiNS9_ILi1EEENS8_IJiiEEEEEESF_SF_NS4_13DefaultFusionEJEEENS4_15FmhaFwdEpilogueIS6_fNS8_IJNS9_ILi64EEESB_SA_EEEEENS2_23IndividualTileSchedulerEJEEEEEvNT_6ParamsE --------------------------
	.section	.nv.info._ZN7cutlass13device_kernelINS_4fmha6kernel28FmhaKernelTmaWarpSpecializedINS1_10collective30FmhaMainloopTmaWarpSpecializedINS_10bfloat16_tEffN4cute5tupleIJNS7_1CILi128EEESA_NS9_ILi32EEEEEENS8_IJiNS9_ILi1EEENS8_IJiiEEEEEESF_SF_NS4_13DefaultFusionEJEEENS4_15FmhaFwdEpilogueIS6_fNS8_IJNS9_ILi64EEESB_SA_EEEEENS2_23IndividualTileSchedulerEJEEEEEvNT_6ParamsE,"",@"SHT_CUDA_INFO"
	.sectionflags	@""
	.align	4


	//----- nvinfo : EIATTR_CUDA_API_VERSION
	.align		4
        /*0000*/ 	.byte	0x04, 0x37
        /*0002*/ 	.short	(.L_23 - .L_22)
.L_22:
        /*0004*/ 	.word	0x00000082


	//----- nvinfo : EIATTR_KPARAM_INFO
	.align		4
.L_23:
        /*0008*/ 	.byte	0x04, 0x17
        /*000a*/ 	.short	(.L_25 - .L_24)
.L_24:
        /*000c*/ 	.word	0x00000000
        /*0010*/ 	.short	0x0000
        /*0012*/ 	.short	0x0070
        /*0014*/ 	.byte	0x00, 0xf0, 0x01, 0x20


	//----- nvinfo : EIATTR_SPARSE_MMA_MASK
	.align		4
.L_25:
        /*0018*/ 	.byte	0x03, 0x50
        /*001a*/ 	.short	0x0000


	//----- nvinfo : EIATTR_MAXREG_COUNT
	.align		4
        /*001c*/ 	.byte	0x03, 0x1b
        /*001e*/ 	.short	0x00a8


	//----- nvinfo : EIATTR_NUM_BARRIERS
	.align		4
        /*0020*/ 	.byte	0x02, 0x4c
        /*0022*/ 	.byte	0x02
	.zero		1


	//----- nvinfo : EIATTR_EXTERNS
	.align		4
        /*0024*/ 	.byte	0x04, 0x0f
        /*0026*/ 	.short	(.L_27 - .L_26)


	//   ....[0]....
	.align		4
.L_26:
        /*0028*/ 	.word	index@(__assertfail)


	//----- nvinfo : EIATTR_MERCURY_ISA_VERSION
	.align		4
.L_27:
        /*002c*/ 	.byte	0x03, 0x5f
        /*002e*/ 	.short	0x0101


	//----- nvinfo : EIATTR_INT_WARP_WIDE_INSTR_OFFSETS
	.align		4
        /*0030*/ 	.byte	0x04, 0x31
        /*0032*/ 	.short	(.L_29 - .L_28)


	//   ....[0]....
.L_28:
        /*0034*/ 	.word	0x000006f0


	//   ....[1]....
        /*0038*/ 	.word	0x00000700


	//   ....[2]....
        /*003c*/ 	.word	0x00000710


	//   ....[3]....
        /*0040*/ 	.word	0x00000720


	//   ....[4]....
        /*0044*/ 	.word	0x00000790


	//----- nvinfo : EIATTR_COOP_GROUP_MASK_REGIDS
	.align		4
.L_29:
        /*0048*/ 	.byte	0x04, 0x29
        /*004a*/ 	.short	(.L_31 - .L_30)


	//   ....[0]....
.L_30:
        /*004c*/ 	.word	0xffffffff


	//   ....[1]....
        /*0050*/ 	.word	0xffffffff


	//   ....[2]....
        /*0054*/ 	.word	0xffffffff


	//   ....[3]....
        /*0058*/ 	.word	0xffffffff


	//   ....[4]....
        /*005c*/ 	.word	0xffffffff


	//   ....[5]....
        /*0060*/ 	.word	0xffffffff


	//   ....[6]....
        /*0064*/ 	.word	0xffffffff


	//   ....[7]....
        /*0068*/ 	.word	0xffffffff


	//   ....[8]....
        /*006c*/ 	.word	0xffffffff


	//   ....[9]....
        /*0070*/ 	.word	0xffffffff


	//   ....[10]....
        /*0074*/ 	.word	0xffffffff


	//   ....[11]....
        /*0078*/ 	.word	0xffffffff


	//   ....[12]....
        /*007c*/ 	.word	0xffffffff


	//   ....[13]....
        /*0080*/ 	.word	0xffffffff


	//   ....[14]....
        /*0084*/ 	.word	0xffffffff


	//   ....[15]....
        /*0088*/ 	.word	0xffffffff


	//   ....[16]....
        /*008c*/ 	.word	0xffffffff


	//   ....[17]....
        /*0090*/ 	.word	0xffffffff


	//----- nvinfo : EIATTR_COOP_GROUP_INSTR_OFFSETS
	.align		4
.L_31:
        /*0094*/ 	.byte	0x04, 0x28
        /*0096*/ 	.short	(.L_33 - .L_32)


	//   ....[0]....
.L_32:
        /*0098*/ 	.word	0x00000050


	//   ....[1]....
        /*009c*/ 	.word	0x00000080


	//   ....[2]....
        /*00a0*/ 	.word	0x000001b0


	//   ....[3]....
        /*00a4*/ 	.word	0x00000370


	//   ....[4]....
        /*00a8*/ 	.word	0x00000530


	//   ....[5]....
        /*00ac*/ 	.word	0x00000690


	//   ....[6]....
        /*00b0*/ 	.word	0x00001170


	//   ....[7]....
        /*00b4*/ 	.word	0x00001190


	//   ....[8]....
        /*00b8*/ 	.word	0x000019d0


	//   ....[9]....
        /*00bc*/ 	.word	0x00001ae0


	//   ....[10]....
        /*00c0*/ 	.word	0x00003620


	//   ....[11]....
        /*00c4*/ 	.word	0x00003650


	//   ....[12]....
        /*00c8*/ 	.word	0x00003dd0


	//   ....[13]....
        /*00cc*/ 	.word	0x00003ef0


	//   ....[14]....
        /*00d0*/ 	.word	0x00005970


	//   ....[15]....
        /*00d4*/ 	.word	0x000059a0


	//   ....[16]....
        /*00d8*/ 	.word	0x000059f0


	//   ....[17]....
        /*00dc*/ 	.word	0x00005a00


	//----- nvinfo : EIATTR_REG_RECONFIG
	.align		4
.L_33:
        /*00e0*/ 	.byte	0x01, 0x54
	.zero		2


	//----- nvinfo : EIATTR_SYSCALL_OFFSETS
	.align		4
        /*00e4*/ 	.byte	0x04, 0x46
        /*00e6*/ 	.short	(.L_35 - .L_34)


	//   ....[0]....
.L_34:
        /*00e8*/ 	.word	0x000062e0


	//   ....[1]....
        /*00ec*/ 	.word	0x00006440


	//----- nvinfo : EIATTR_MBARRIER_INSTR_OFFSETS
	.align		4
.L_35:
        /*00f0*/ 	.byte	0x04, 0x39
        /*00f2*/ 	.short	(.L_37 - .L_36)


	//   ....[0]....
.L_36:
        /*00f4*/ 	.word	0x00000320
        /*00f8*/ 	.word	0x000000ff
        /*00fc*/ 	.word	0x0000c050
        /*0100*/ 	.short	0x0100
        /*0102*/ 	.byte	0x0b
	.zero		1


	//   ....[1]....
        /*0104*/ 	.word	0x00000330
        /*0108*/ 	.word	0x000000ff
        /*010c*/ 	.word	0x0000c060
        /*0110*/ 	.short	0x0100
        /*0112*/ 	.byte	0x0b
	.zero		1


	//   ....[2]....
        /*0114*/ 	.word	0x00000340
        /*0118*/ 	.word	0x000000ff
        /*011c*/ 	.word	0x0000c058
        /*0120*/ 	.short	0x0100
        /*0122*/ 	.byte	0x0b
	.zero		1


	//   ....[3]....
        /*0124*/ 	.word	0x00000350
        /*0128*/ 	.word	0x000000ff
        /*012c*/ 	.word	0x0000c068
        /*0130*/ 	.short	0x0100
        /*0132*/ 	.byte	0x0b
	.zero		1


	//   ....[4]....
        /*0134*/ 	.word	0x00000480
        /*0138*/ 	.word	0x000000ff
        /*013c*/ 	.word	0x0000c000
        /*0140*/ 	.short	0x0100
        /*0142*/ 	.byte	0x0b
	.zero		1


	//   ....[5]....
        /*0144*/ 	.word	0x00000490
        /*0148*/ 	.word	0x000000ff
        /*014c*/ 	.word	0x0000c028
        /*0150*/ 	.short	0x0100
        /*0152*/ 	.byte	0x0b
	.zero		1


	//   ....[6]....
        /*0154*/ 	.word	0x000004a0
        /*0158*/ 	.word	0x000000ff
        /*015c*/ 	.word	0x0000c008
        /*0160*/ 	.short	0x0100
        /*0162*/ 	.byte	0x0b
	.zero		1


	//   ....[7]....
        /*0164*/ 	.word	0x000004b0
        /*0168*/ 	.word	0x000000ff
        /*016c*/ 	.word	0x0000c030
        /*0170*/ 	.short	0x0100
        /*0172*/ 	.byte	0x0b
	.zero		1


	//   ....[8]....
        /*0174*/ 	.word	0x000004c0
        /*0178*/ 	.word	0x000000ff
        /*017c*/ 	.word	0x0000c010
        /*0180*/ 	.short	0x0100
        /*0182*/ 	.byte	0x0b
	.zero		1


	//   ....[9]....
        /*0184*/ 	.word	0x000004d0
        /*0188*/ 	.word	0x000000ff
        /*018c*/ 	.word	0x0000c038
        /*0190*/ 	.short	0x0100
        /*0192*/ 	.byte	0x0b
	.zero		1


	//   ....[10]....
        /*0194*/ 	.word	0x000004e0
        /*0198*/ 	.word	0x000000ff
        /*019c*/ 	.word	0x0000c018
        /*01a0*/ 	.short	0x0100
        /*01a2*/ 	.byte	0x0b
	.zero		1


	//   ....[11]....
        /*01a4*/ 	.word	0x000004f0
        /*01a8*/ 	.word	0x000000ff
        /*01ac*/ 	.word	0x0000c040
        /*01b0*/ 	.short	0x0100
        /*01b2*/ 	.byte	0x0b
	.zero		1


	//   ....[12]....
        /*01b4*/ 	.word	0x00000500
        /*01b8*/ 	.word	0x000000ff
        /*01bc*/ 	.word	0x0000c020
        /*01c0*/ 	.short	0x0100
        /*01c2*/ 	.byte	0x0b
	.zero		1


	//   ....[13]....
        /*01c4*/ 	.word	0x00000510
        /*01c8*/ 	.word	0x000000ff
        /*01cc*/ 	.word	0x0000c048
        /*01d0*/ 	.short	0x0100
        /*01d2*/ 	.byte	0x0b
	.zero		1


	//   ....[14]....
        /*01d4*/ 	.word	0x00000640
        /*01d8*/ 	.word	0x000000ff
        /*01dc*/ 	.word	0x0000c070
        /*01e0*/ 	.short	0x0100
        /*01e2*/ 	.byte	0x0b
	.zero		1


	//   ....[15]....
        /*01e4*/ 	.word	0x00000650
        /*01e8*/ 	.word	0x000000ff
        /*01ec*/ 	.word	0x0000c080
        /*01f0*/ 	.short	0x0100
        /*01f2*/ 	.byte	0x0b
	.zero		1


	//   ....[16]....
        /*01f4*/ 	.word	0x00000660
        /*01f8*/ 	.word	0x000000ff
        /*01fc*/ 	.word	0x0000c078
        /*0200*/ 	.short	0x0100
        /*0202*/ 	.byte	0x0b
	.zero		1


	//   ....[17]....
        /*0204*/ 	.word	0x00000670
        /*0208*/ 	.word	0x000000ff
        /*020c*/ 	.word	0x0000c088
        /*0210*/ 	.short	0x0100
        /*0212*/ 	.byte	0x0b
	.zero		1


	//   ....[18]....
        /*0214*/ 	.word	0x000007b0
        /*0218*/ 	.word	0x000000ff
        /*021c*/ 	.word	0x0000c090
        /*0220*/ 	.short	0x0100
        /*0222*/ 	.byte	0x08
	.zero		1


	//   ....[19]....
        /*0224*/ 	.word	0x000007c0
        /*0228*/ 	.word	0x000000ff
        /*022c*/ 	.word	0x0000c098
        /*0230*/ 	.short	0x0100
        /*0232*/ 	.byte	0x08
	.zero		1


	//   ....[20]....
        /*0234*/ 	.word	0x000007d0
        /*0238*/ 	.word	0x000000ff
        /*023c*/ 	.word	0x0000c0a0
        /*0240*/ 	.short	0x0100
        /*0242*/ 	.byte	0x08
	.zero		1


	//   ....[21]....
        /*0244*/ 	.word	0x000007e0
        /*0248*/ 	.word	0x000000ff
        /*024c*/ 	.word	0x0000c0a8
        /*0250*/ 	.short	0x0100
        /*0252*/ 	.byte	0x08
	.zero		1


	//   ....[22]....
        /*0254*/ 	.word	0x000008e0
        /*0258*/ 	.word	0x000000ff
        /*025c*/ 	.word	0x0000c0c0
        /*0260*/ 	.short	0x0100
        /*0262*/ 	.byte	0x0b
	.zero		1


	//   ....[23]....
        /*0264*/ 	.word	0x000008f0
        /*0268*/ 	.word	0x000000ff
        /*026c*/ 	.word	0x0000c0c8
        /*0270*/ 	.short	0x0100
        /*0272*/ 	.byte	0x0b
	.zero		1


	//   ....[24]....
        /*0274*/ 	.word	0x00000cf0
        /*0278*/ 	.word	0x000000ff
        /*027c*/ 	.word	0x0000c050
        /*0280*/ 	.short	0x010a
        /*0282*/ 	.byte	0x07
	.zero		1


	//   ....[25]....
        /*0284*/ 	.word	0x00000d40
        /*0288*/ 	.word	0x000000ff
        /*028c*/ 	.word	0x0000c000
        /*0290*/ 	.short	0x010a
        /*0292*/ 	.byte	0x25
	.zero		1


	//   ....[26]....
        /*0294*/ 	.word	0x00000dd0
        /*0298*/ 	.word	0x000000ff
        /*029c*/ 	.word	0x00000000
        /*02a0*/ 	.short	0x010a
        /*02a2*/ 	.byte	0x0a
	.zero		1


	//   ....[27]....
        /*02a4*/ 	.word	0x00002c30
        /*02a8*/ 	.word	0x0000000c
        /*02ac*/ 	.word	0x00000000
        /*02b0*/ 	.short	0x0101
        /*02b2*/ 	.byte	0x0f
	.zero		1


	//   ....[28]....
        /*02b4*/ 	.word	0x00002e50
        /*02b8*/ 	.word	0x000000ff
        /*02bc*/ 	.word	0x0000c008
        /*02c0*/ 	.short	0x010a
        /*02c2*/ 	.byte	0x25
	.zero		1


	//   ....[29]....
        /*02c4*/ 	.word	0x00003160
        /*02c8*/ 	.word	0x000000ff
        /*02cc*/ 	.word	0x00000000
        /*02d0*/ 	.short	0x0101
        /*02d2*/ 	.byte	0x07
	.zero		1


	//   ....[30]....
        /*02d4*/ 	.word	0x000032a0
        /*02d8*/ 	.word	0x000000ff
        /*02dc*/ 	.word	0x0000c000
        /*02e0*/ 	.short	0x010a
        /*02e2*/ 	.byte	0x06
	.zero		1


	//   ....[31]....
        /*02e4*/ 	.word	0x00005190
        /*02e8*/ 	.word	0x000000ff
        /*02ec*/ 	.word	0x0000c000
        /*02f0*/ 	.short	0x010a
        /*02f2*/ 	.byte	0x06
	.zero		1


	//   ....[32]....
        /*02f4*/ 	.word	0x000054c0
        /*02f8*/ 	.word	0x000000ff
        /*02fc*/ 	.word	0x0000c000
        /*0300*/ 	.short	0x010a
        /*0302*/ 	.byte	0x06
	.zero		1


	//   ....[33]....
        /*0304*/ 	.word	0x000057c0
        /*0308*/ 	.word	0x000000ff
        /*030c*/ 	.word	0x00000000
        /*0310*/ 	.short	0x0101
        /*0312*/ 	.byte	0x06
	.zero		1


	//   ....[34]....
        /*0314*/ 	.word	0x00005870
        /*0318*/ 	.word	0x000000ff
        /*031c*/ 	.word	0x00000000
        /*0320*/ 	.short	0x0101
        /*0322*/ 	.byte	0x06
	.zero		1


	//   ....[35]....
        /*0324*/ 	.word	0x00005e90
        /*0328*/ 	.word	0x000000ff
        /*032c*/ 	.word	0x0000c098
        /*0330*/ 	.short	0x010a
        /*0332*/ 	.byte	0x04
	.zero		1


	//   ....[36]....
        /*0334*/ 	.word	0x00006910
        /*0338*/ 	.word	0x00000000
        /*033c*/ 	.word	0x0000c090
        /*0340*/ 	.short	0x0101
        /*0342*/ 	.byte	0x25
	.zero		1


	//   ....[37]....
        /*0344*/ 	.word	0x00006a60
        /*0348*/ 	.word	0x00000003
        /*034c*/ 	.word	0x0000c060
        /*0350*/ 	.short	0x010a
        /*0352*/ 	.byte	0x3f
	.zero		1


	//   ....[38]....
        /*0354*/ 	.word	0x00006cc0
        /*0358*/ 	.word	0x00000005
        /*035c*/ 	.word	0x0000c028
        /*0360*/ 	.short	0x010a
        /*0362*/ 	.byte	0x3f
	.zero		1


	//   ....[39]....
        /*0364*/ 	.word	0x00006f00
        /*0368*/ 	.word	0x00000004
        /*036c*/ 	.word	0x0000c060
        /*0370*/ 	.short	0x010a
        /*0372*/ 	.byte	0x3f
	.zero		1


	//   ....[40]....
        /*0374*/ 	.word	0x00007170
        /*0378*/ 	.word	0x00000003
        /*037c*/ 	.word	0x0000c028
        /*0380*/ 	.short	0x010a
        /*0382*/ 	.byte	0x3f
	.zero		1


	//   ....[41]....
        /*0384*/ 	.word	0x000074a0
        /*0388*/ 	.word	0x00000006
        /*038c*/ 	.word	0x0000c028
        /*0390*/ 	.short	0x010a
        /*0392*/ 	.byte	0x3f
	.zero		1


	//   ....[42]....
        /*0394*/ 	.word	0x00007710
        /*0398*/ 	.word	0x00000006
        /*039c*/ 	.word	0x0000c028
        /*03a0*/ 	.short	0x010a
        /*03a2*/ 	.byte	0x3f
	.zero		1


	//   ....[43]....
        /*03a4*/ 	.word	0x00007970
        /*03a8*/ 	.word	0x00000003
        /*03ac*/ 	.word	0x0000c050
        /*03b0*/ 	.short	0x010a
        /*03b2*/ 	.byte	0x3f
	.zero		1


	//   ....[44]....
        /*03b4*/ 	.word	0x000079d0
        /*03b8*/ 	.word	0x00000003
        /*03bc*/ 	.word	0x0000c000
        /*03c0*/ 	.short	0x010a
        /*03c2*/ 	.byte	0x3f
	.zero		1


	//   ....[45]....
        /*03c4*/ 	.word	0x00007a30
        /*03c8*/ 	.word	0x00000003
        /*03cc*/ 	.word	0x00000000
        /*03d0*/ 	.short	0x010a
        /*03d2*/ 	.byte	0x3f
	.zero		1


	//   ....[46]....
        /*03d4*/ 	.word	0x00007a90
        /*03d8*/ 	.word	0x00000005
        /*03dc*/ 	.word	0x0000c008
        /*03e0*/ 	.short	0x010a
        /*03e2*/ 	.byte	0x3f
	.zero		1


	//   ....[47]....
        /*03e4*/ 	.word	0x00007af0
        /*03e8*/ 	.word	0x00000004
        /*03ec*/ 	.word	0x0000c000
        /*03f0*/ 	.short	0x010a
        /*03f2*/ 	.byte	0x3f
	.zero		1


	//   ....[48]....
        /*03f4*/ 	.word	0x00007b50
        /*03f8*/ 	.word	0x00000006
        /*03fc*/ 	.word	0x0000c000
        /*0400*/ 	.short	0x010a
        /*0402*/ 	.byte	0x3f
	.zero		1


	//   ....[49]....
        /*0404*/ 	.word	0x00007bb0
        /*0408*/ 	.word	0x00000003
        /*040c*/ 	.word	0x0000c098
        /*0410*/ 	.short	0x010a
        /*0412*/ 	.byte	0x3f
	.zero		1


	//   ....[50]....
        /*0414*/ 	.word	0x00007c00
        /*0418*/ 	.word	0x00000003
        /*041c*/ 	.word	0x0000c060
        /*0420*/ 	.short	0x010a
        /*0422*/ 	.byte	0x3f
	.zero		1


	//   ....[51]....
        /*0424*/ 	.word	0x00007c50
        /*0428*/ 	.word	0x00000005
        /*042c*/ 	.word	0x0000c028
        /*0430*/ 	.short	0x010a
        /*0432*/ 	.byte	0x3f
	.zero		1


	//   ....[52]....
        /*0434*/ 	.word	0x00007ca0
        /*0438*/ 	.word	0x00000004
        /*043c*/ 	.word	0x0000c060
        /*0440*/ 	.short	0x010a
        /*0442*/ 	.byte	0x3f
	.zero		1


	//   ....[53]....
        /*0444*/ 	.word	0x00007cf0
        /*0448*/ 	.word	0x00000003
        /*044c*/ 	.word	0x0000c028
        /*0450*/ 	.short	0x010a
        /*0452*/ 	.byte	0x3f
	.zero		1


	//   ....[54]....
        /*0454*/ 	.word	0x00007d40
        /*0458*/ 	.word	0x00000006
        /*045c*/ 	.word	0x0000c028
        /*0460*/ 	.short	0x010a
        /*0462*/ 	.byte	0x3f
	.zero		1


	//   ....[55]....
        /*0464*/ 	.word	0x00007d90
        /*0468*/ 	.word	0x00000006
        /*046c*/ 	.word	0x0000c028
        /*0470*/ 	.short	0x010a
        /*0472*/ 	.byte	0x3f
	.zero		1


	//----- nvinfo : EIATTR_NUM_MBARRIERS
	.align		4
.L_37:
        /*0474*/ 	.byte	0x03, 0x38
        /*0476*/ 	.short	0x0018


	//----- nvinfo : EIATTR_EXIT_INSTR_OFFSETS
	.align		4
        /*0478*/ 	.byte	0x04, 0x1c
        /*047a*/ 	.short	(.L_39 - .L_38)


	//   ....[0]....
.L_38:
        /*047c*/ 	.word	0x00000990


	//   ....[1]....
        /*0480*/ 	.word	0x00006920


	//   ....[2]....
        /*0484*/ 	.word	0x00006960


	//   ....[3]....
        /*0488*/ 	.word	0x00007370


	//   ....[4]....
        /*048c*/ 	.word	0x00007950


	//----- nvinfo : EIATTR_MAX_THREADS
	.align		4
.L_39:
        /*0490*/ 	.byte	0x04, 0x05
        /*0492*/ 	.short	(.L_41 - .L_40)
.L_40:
        /*0494*/ 	.word	0x00000180
        /*0498*/ 	.word	0x00000001
        /*049c*/ 	.word	0x00000001


	//----- nvinfo : EIATTR_CRS_STACK_SIZE
	.align		4
.L_41:
        /*04a0*/ 	.byte	0x04, 0x1e
        /*04a2*/ 	.short	(.L_43 - .L_42)
.L_42:
        /*04a4*/ 	.word	0x00000000


	//----- nvinfo : EIATTR_CBANK_PARAM_SIZE
	.align		4
.L_43:
        /*04a8*/ 	.byte	0x03, 0x19
        /*04aa*/ 	.short	0x0870


	//----- nvinfo : EIATTR_PARAM_CBANK
	.align		4
        /*04ac*/ 	.byte	0x04, 0x0a
        /*04ae*/ 	.short	(.L_45 - .L_44)
	.align		4
.L_44:
        /*04b0*/ 	.word	index@(.nv.constant0._ZN7cutlass13device_kernelINS_4fmha6kernel28FmhaKernelTmaWarpSpecializedINS1_10collective30FmhaMainloopTmaWarpSpecializedINS_10bfloat16_tEffN4cute5tupleIJNS7_1CILi128EEESA_NS9_ILi32EEEEEENS8_IJiNS9_ILi1EEENS8_IJiiEEEEEESF_SF_NS4_13DefaultFusionEJEEENS4_15FmhaFwdEpilogueIS6_fNS8_IJNS9_ILi64EEESB_SA_EEEEENS2_23IndividualTileSchedulerEJEEEEEvNT_6ParamsE)
        /*04b4*/ 	.short	0x0210
        /*04b6*/ 	.short	0x0870


	//----- nvinfo : EIATTR_SW_WAR
	.align		4
.L_45:
        /*04b8*/ 	.byte	0x04, 0x36
        /*04ba*/ 	.short	(.L_47 - .L_46)
.L_46:
        /*04bc*/ 	.word	0x00000008
.L_47:


//--------------------- .nv.callgraph             --------------------------
	.section	.nv.callgraph,"",@"SHT_CUDA_CALLGRAPH"
	.align	4
	.sectionentsize	8
	.align		4
        /*0000*/ 	.word	0x00000000
	.align		4
        /*0004*/ 	.word	0xffffffff
	.align		4
        /*0008*/ 	.word	index@(_ZN7cutlass13device_kernelINS_4fmha6kernel28FmhaKernelTmaWarpSpecializedINS1_10collective30FmhaMainloopTmaWarpSpecializedINS_10bfloat16_tEffN4cute5tupleIJNS7_1CILi128EEESA_NS9_ILi32EEEEEENS8_IJiNS9_ILi1EEENS8_IJiiEEEEEESF_SF_NS4_13DefaultFusionEJEEENS4_15FmhaFwdEpilogueIS6_fNS8_IJNS9_ILi64EEESB_SA_EEEEENS2_23IndividualTileSchedulerEJEEEEEvNT_6ParamsE)
	.align		4
        /*000c*/ 	.word	index@(__assertfail)
	.align		4
        /*0010*/ 	.word	0x00000000
	.align		4
        /*0014*/ 	.word	0xfffffffe
	.align		4
        /*0018*/ 	.word	0x00000000
	.align		4
        /*001c*/ 	.word	0xfffffffd
	.align		4
        /*0020*/ 	.word	0x00000000
	.align		4
        /*0024*/ 	.word	0xfffffffc


//--------------------- .nv.constant4             --------------------------
	.section	.nv.constant4,"a",@progbits
	.align	8
	.align		8
.nv.constant4:
        /*0000*/ 	.dword	__assertfail
	.align		8
        /*0008*/ 	.dword	__unnamed_1
	.align		8
        /*0010*/ 	.dword	_ZN39_INTERNAL_a1e80ae6_4_k_cu_a1c9fba5_27924cuda3std3__45__cpo5beginE
	.align		8
        /*0018*/ 	.dword	_ZN39_INTERNAL_a1e80ae6_4_k_cu_a1c9fba5_27924cuda3std3__45__cpo3endE
	.align		8
        /*0020*/ 	.dword	_ZN39_INTERNAL_a1e80ae6_4_k_cu_a1c9fba5_27924cuda3std3__45__cpo6cbeginE
	.align		8
        /*0028*/ 	.dword	_ZN39_INTERNAL_a1e80ae6_4_k_cu_a1c9fba5_27924cuda3std3__45__cpo4cendE
	.align		8
        /*0030*/ 	.dword	_ZN39_INTERNAL_a1e80ae6_4_k_cu_a1c9fba5_27924cuda3std3__441_GLOBAL__N__a1e80ae6_4_k_cu_a1c9fba5_27926ignoreE
	.align		8
        /*0038*/ 	.dword	_ZN39_INTERNAL_a1e80ae6_4_k_cu_a1c9fba5_27924cuda3std3__419piecewise_constructE
	.align		8
        /*0040*/ 	.dword	_ZN39_INTERNAL_a1e80ae6_4_k_cu_a1c9fba5_27924cuda3std3__48in_placeE
	.align		8
        /*0048*/ 	.dword	_ZN39_INTERNAL_a1e80ae6_4_k_cu_a1c9fba5_27924cuda3std6ranges3__45__cpo4swapE
	.align		8
        /*0050*/ 	.dword	_ZN39_INTERNAL_a1e80ae6_4_k_cu_a1c9fba5_27924cuda3std6ranges3__45__cpo9iter_moveE
	.align		8
        /*0058*/ 	.dword	_ZN39_INTERNAL_a1e80ae6_4_k_cu_a1c9fba5_27924cute7productE
	.align		8
        /*0060*/ 	.dword	_ZN39_INTERNAL_a1e80ae6_4_k_cu_a1c9fba5_27924cute1_E
	.align		8
        /*0068*/ 	.dword	$str$24
	.align		8
        /*0070*/ 	.dword	$str$25


//--------------------- .text._ZN7cutlass13device_kernelINS_4fmha6kernel28FmhaKernelTmaWarpSpecializedINS1_10collective30FmhaMainloopTmaWarpSpecializedINS_10bfloat16_tEffN4cute5tupleIJNS7_1CILi128EEESA_NS9_ILi32EEEEEENS8_IJiNS9_ILi1EEENS8_IJiiEEEEEESF_SF_NS4_13DefaultFusionEJEEENS4_15FmhaFwdEpilogueIS6_fNS8_IJNS9_ILi64EEESB_SA_EEEEENS2_23IndividualTileSchedulerEJEEEEEvNT_6ParamsE --------------------------
	.section	.text._ZN7cutlass13device_kernelINS_4fmha6kernel28FmhaKernelTmaWarpSpecializedINS1_10collective30FmhaMainloopTmaWarpSpecializedINS_10bfloat16_tEffN4cute5tupleIJNS7_1CILi128EEESA_NS9_ILi32EEEEEENS8_IJiNS9_ILi1EEENS8_IJiiEEEEEESF_SF_NS4_13DefaultFusionEJEEENS4_15FmhaFwdEpilogueIS6_fNS8_IJNS9_ILi64EEESB_SA_EEEEENS2_23IndividualTileSchedulerEJEEEEEvNT_6ParamsE,"ax",@progbits
	.align	128
.text._ZN7cutlass13device_kernelINS_4fmha6kernel28FmhaKernelTmaWarpSpecializedINS1_10collective30FmhaMainloopTmaWarpSpecializedINS_10bfloat16_tEffN4cute5tupleIJNS7_1CILi128EEESA_NS9_ILi32EEEEEENS8_IJiNS9_ILi1EEENS8_IJiiEEEEEESF_SF_NS4_13DefaultFusionEJEEENS4_15FmhaFwdEpilogueIS6_fNS8_IJNS9_ILi64EEESB_SA_EEEEENS2_23IndividualTileSchedulerEJEEEEEvNT_6ParamsE:
        .type           _ZN7cutlass13device_kernelINS_4fmha6kernel28FmhaKernelTmaWarpSpecializedINS1_10collective30FmhaMainloopTmaWarpSpecializedINS_10bfloat16_tEffN4cute5tupleIJNS7_1CILi128EEESA_NS9_ILi32EEEEEENS8_IJiNS9_ILi1EEENS8_IJiiEEEEEESF_SF_NS4_13DefaultFusionEJEEENS4_15FmhaFwdEpilogueIS6_fNS8_IJNS9_ILi64EEESB_SA_EEEEENS2_23IndividualTileSchedulerEJEEEEEvNT_6ParamsE,@function
        .size           _ZN7cutlass13device_kernelINS_4fmha6kernel28FmhaKernelTmaWarpSpecializedINS1_10collective30FmhaMainloopTmaWarpSpecializedINS_10bfloat16_tEffN4cute5tupleIJNS7_1CILi128EEESA_NS9_ILi32EEEEEENS8_IJiNS9_ILi1EEENS8_IJiiEEEEEESF_SF_NS4_13DefaultFusionEJEEENS4_15FmhaFwdEpilogueIS6_fNS8_IJNS9_ILi64EEESB_SA_EEEEENS2_23IndividualTileSchedulerEJEEEEEvNT_6ParamsE,(.L_x_104 - _ZN7cutlass13device_kernelINS_4fmha6kernel28FmhaKernelTmaWarpSpecializedINS1_10collective30FmhaMainloopTmaWarpSpecializedINS_10bfloat16_tEffN4cute5tupleIJNS7_1CILi128EEESA_NS9_ILi32EEEEEENS8_IJiNS9_ILi1EEENS8_IJiiEEEEEESF_SF_NS4_13DefaultFusionEJEEENS4_15FmhaFwdEpilogueIS6_fNS8_IJNS9_ILi64EEESB_SA_EEEEENS2_23IndividualTileSchedulerEJEEEEEvNT_6ParamsE)
        .other          _ZN7cutlass13device_kernelINS_4fmha6kernel28FmhaKernelTmaWarpSpecializedINS1_10collective30FmhaMainloopTmaWarpSpecializedINS_10bfloat16_tEffN4cute5tupleIJNS7_1CILi128EEESA_NS9_ILi32EEEEEENS8_IJiNS9_ILi1EEENS8_IJiiEEEEEESF_SF_NS4_13DefaultFusionEJEEENS4_15FmhaFwdEpilogueIS6_fNS8_IJNS9_ILi64EEESB_SA_EEEEENS2_23IndividualTileSchedulerEJEEEEEvNT_6ParamsE,@"STO_CUDA_ENTRY STV_DEFAULT"
_ZN7cutlass13device_kernelINS_4fmha6kernel28FmhaKernelTmaWarpSpecializedINS1_10collective30FmhaMainloopTmaWarpSpecializedINS_10bfloat16_tEffN4cute5tupleIJNS7_1CILi128EEESA_NS9_ILi32EEEEEENS8_IJiNS9_ILi1EEENS8_IJiiEEEEEESF_SF_NS4_13DefaultFusionEJEEENS4_15FmhaFwdEpilogueIS6_fNS8_IJNS9_ILi64EEESB_SA_EEEEENS2_23IndividualTileSchedulerEJEEEEEvNT_6ParamsE:
[----:B------:R-:W1:Y:S01]  /*0000*/  LDC R1, c[0x0][0x28] ;  /* 0x00000a00ff017b82 */ /* 0x000e620000000800 */
[----:B------:R-:W2:Y:S01]  /*0010*/  S2R R6, SR_TID.X ;  /* 0x0000000000067919 */ /* 0x000ea20000002100 */
[----:B------:R-:W-:Y:S01]  /*0020*/  ELECT P1, URZ, PT ;  /* 0x00000000003f782f */ /* 0x000fe20003820000 */
[----:B------:R-:W-:Y:S01]  /*0030*/  BSSY B0, `(.L_x_0) ;  /* 0x0000017000007945 */ /* 0x000fe20003800000 */
[----:B--2---:R-:W-:-:S05]  /*0040*/  SHF.R.U32.HI R0, RZ, 0x5, R6 ;  /* 0x00000005ff007819 */ /* 0x004fca0000011606 */
[----:B------:R-:W2:Y:S02]  /*0050*/  SHFL.IDX PT, R2, R0, RZ, 0x1f ;  /* 0x00001fff00027589 */ /* 0x000ea400000e0000 */
[----:B--2---:R-:W-:Y:S02]  /*0060*/  R2UR UR4, R2 ;  /* 0x00000000020472ca */ /* 0x004fe400000e0000 */
[----:B------:R-:W-:-:S06]  /*0070*/  SHF.R.U32.HI R2, RZ, 0x7, R6 ;  /* 0x00000007ff027819 */ /* 0x000fcc0000011606 */
[----:B------:R-:W2:Y:S05]  /*0080*/  SHFL.IDX PT, R2, R2, RZ, 0x1f ;  /* 0x00001fff02027589 */ /* 0x000eaa00000e0000 */
[----:B------:R-:W-:Y:S02]  /*0090*/  USHF.R.S32.HI UR5, URZ, 0x1f, UR4 ;  /* 0x0000001f3f057899 */ /* 0x000fe40008011404 */
[----:B------:R-:W-:Y:S02]  /*00a0*/  ISETP.NE.OR P0, PT, RZ, UR4, !P1 ;  /* 0x00000004ff007c0c */ /* 0x000fe4000cf05670 */
[----:B------:R-:W-:-:S04]  /*00b0*/  ULEA.HI UR5, UR5, UR4, URZ, 0x2 ;  /* 0x0000000405057291 */ /* 0x000fc8000f8f103f */
[----:B------:R-:W-:-:S04]  /*00c0*/  ULOP3.LUT UR5, UR5, 0xfffffffc, URZ, 0xc0, !UPT ;  /* 0xfffffffc05057892 */ /* 0x000fc8000f8ec03f */
[----:B------:R-:W-:-:S03]  /*00d0*/  UIADD3 UR7, UR4, -UR5, URZ ;  /* 0x8000000504077290 */ /* 0x000fc6000fffe03f */
[----:B-1----:R-:W-:Y:S09]  /*00e0*/  @P0 BRA `(.L_x_1) ;  /* 0x00000000002c0947 */ /* 0x002ff20003800000 */
[----:B------:R-:W-:Y:S02]  /*00f0*/  ULDC.64 UR4, c[0x0][0x198] ;  /* 0x0000660000047ab9 */ /* 0x000fe40000000a00 */
[----:B------:R-:W-:Y:S02]  /*0100*/  UIADD3 UR8, UP0, UR4, 0xf0, URZ ;  /* 0x000000f004087890 */ /* 0x000fe4000ff1e03f */
[----:B------:R-:W-:Y:S02]  /*0110*/  UIADD3 UR10, UP1, UR4, 0x1f0, URZ ;  /* 0x000001f0040a7890 */ /* 0x000fe4000ff3e03f */
[----:B------:R-:W-:Y:S02]  /*0120*/  UIADD3 UR4, UP2, UR4, 0x2f0, URZ ;  /* 0x000002f004047890 */ /* 0x000fe4000ff5e03f */
[----:B------:R-:W-:Y:S02]  /*0130*/  UIADD3.X UR9, URZ, UR5, URZ, UP0, !UPT ;  /* 0x000000053f097290 */ /* 0x000fe400087fe43f */
[----:B------:R-:W-:-:S02]  /*0140*/  UIADD3.X UR11, URZ, UR5, URZ, UP1, !UPT ;  /* 0x000000053f0b7290 */ /* 0x000fc40008ffe43f */
[----:B------:R-:W-:-:S05]  /*0150*/  UIADD3.X UR5, URZ, UR5, URZ, UP2, !UPT ;  /* 0x000000053f057290 */ /* 0x000fca00097fe43f */
[----:B------:R1:W-:Y:S02]  /*0160*/  UTMACCTL.PF [UR8] ;  /* 0x00000000080079b9 */ /* 0x0003e40008040000 */
[----:B------:R1:W-:Y:S02]  /*0170*/  UTMACCTL.PF [UR10] ;  /* 0x000000000a0079b9 */ /* 0x0003e40008040000 */
[----:B------:R1:W-:Y:S02]  /*0180*/  UTMACCTL.PF [UR4] ;  /* 0x00000000040079b9 */ /* 0x0003e40008040000 */
[----:B-1----:R-:W-:Y:S01]  /*0190*/  NOP ;  /* 0x0000000000007918 */ /* 0x002fe20000000000 */
.L_x_1:
[----:B------:R-:W-:Y:S05]  /*01a0*/  BSYNC B0 ;  /* 0x0000000000007941 */ /* 0x000fea0003800000 */
.L_x_0:
[----:B------:R-:W1:Y:S01]  /*01b0*/  SHFL.IDX PT, R3, R0, RZ, 0x1f ;  /* 0x00001fff00037589 */ /* 0x000e6200000e0000 */
[----:B--2---:R-:W-:Y:S01]  /*01c0*/  R2UR UR36, R2 ;  /* 0x00000000022472ca */ /* 0x004fe200000e0000 */
[----:B------:R-:W-:-:S12]  /*01d0*/  UISETP.NE.AND UP0, UPT, UR7, 0x1, UPT ;  /* 0x000000010700788c */ /* 0x000fd8000bf05270 */
[----:B------:R-:W-:Y:S02]  /*01e0*/  UIADD3 UR10, UR36, -0x1, URZ ;  /* 0xffffffff240a7890 */ /* 0x000fe4000fffe03f */
[----:B------:R-:W-:Y:S02]  /*01f0*/  UISETP.EQ.AND UP0, UPT, UR36, URZ, !UP0 ;  /* 0x0000003f2400728c */ /* 0x000fe4000c702270 */
[----:B------:R-:W-:Y:S02]  /*0200*/  UISETP.GE.U32.AND UP1, UPT, UR10, 0x4, UPT ;  /* 0x000000040a00788c */ /* 0x000fe4000bf26070 */
[----:B------:R-:W-:Y:S01]  /*0210*/  USEL UR6, URZ, 0x1, !UP0 ;  /* 0x000000013f067887 */ /* 0x000fe2000c000000 */
[----:B-1----:R-:W-:-:S03]  /*0220*/  ISETP.NE.AND P0, PT, R3, RZ, PT ;  /* 0x000000ff0300720c */ /* 0x002fc60003f05270 */
[----:B------:R-:W-:-:S10]  /*0230*/  USEL UR6, UR6, 0x2, UP1 ;  /* 0x0000000206067887 */ /* 0x000fd40008800000 */
[----:B------:R-:W-:Y:S05]  /*0240*/  @P0 BRA `(.L_x_2) ;  /* 0x0000000000480947 */ /* 0x000fea0003800000 */
[----:B------:R-:W1:Y:S01]  /*0250*/  S2UR UR11, SR_CgaCtaId ;  /* 0x00000000000b79c3 */ /* 0x000e620000008800 */
[----:B------:R-:W-:Y:S01]  /*0260*/  UMOV UR4, 0x400 ;  /* 0x0000040000047882 */ /* 0x000fe20000000000 */
[----:B------:R-:W-:Y:S01]  /*0270*/  UMOV UR5, 0x1 ;  /* 0x0000000100057882 */ /* 0x000fe20000000000 */
[----:B------:R-:W-:Y:S01]  /*0280*/  UMOV UR8, 0x80 ;  /* 0x0000008000087882 */ /* 0x000fe20000000000 */
[----:B------:R-:W-:Y:S01]  /*0290*/  ELECT P0, URZ, PT ;  /* 0x00000000003f782f */ /* 0x000fe20003800000 */
[----:B------:R-:W-:-:S04]  /*02a0*/  UIADD3 UR8, -UR8, 0x100000, URZ ;  /* 0x0010000008087890 */ /* 0x000fc8000fffe13f */
[----:B------:R-:W-:Y:S02]  /*02b0*/  USHF.L.U32 UR9, UR8, 0xb, URZ ;  /* 0x0000000b08097899 */ /* 0x000fe4000800063f */
[----:B------:R-:W-:Y:S02]  /*02c0*/  USHF.L.U32 UR8, UR8, 0x1, URZ ;  /* 0x0000000108087899 */ /* 0x000fe4000800063f */
[----:B-1----:R-:W-:Y:S02]  /*02d0*/  ULEA UR11, UR11, UR4, 0x18 ;  /* 0x000000040b0b7291 */ /* 0x002fe4000f8ec03f */
[----:B------:R-:W-:-:S04]  /*02e0*/  UIADD3 UR4, -UR5, 0x100000, URZ ;  /* 0x0010000005047890 */ /* 0x000fc8000fffe13f */
[----:B------:R-:W-:Y:S02]  /*02f0*/  USHF.L.U32 UR5, UR4, 0xb, URZ ;  /* 0x0000000b04057899 */ /* 0x000fe4000800063f */
[----:B------:R-:W-:Y:S01]  /*0300*/  USHF.L.U32 UR4, UR4, 0x1, URZ ;  /* 0x0000000104047899 */ /* 0x000fe2000800063f */
[----:B------:R-:W1:Y:S11]  /*0310*/  FENCE.VIEW.ASYNC.S ;  /* 0x00000000000073c6 */ /* 0x000e760000000000 */
[----:B-1----:R1:W2:Y:S01]  /*0320*/  SYNCS.EXCH.64 URZ, [UR11+0xc050], UR4 ;  /* 0x00c050040b3f75b2 */ /* 0x0022a20008000100 */
[----:B------:R1:W3:Y:S01]  /*0330*/  SYNCS.EXCH.64 URZ, [UR11+0xc060], UR8 ;  /* 0x00c060080b3f75b2 */ /* 0x0002e20008000100 */
[----:B------:R1:W4:Y:S01]  /*0340*/  SYNCS.EXCH.64 URZ, [UR11+0xc058], UR4 ;  /* 0x00c058040b3f75b2 */ /* 0x0003220008000100 */
[----:B------:R1:W1:Y:S01]  /*0350*/  SYNCS.EXCH.64 URZ, [UR11+0xc068], UR8 ;  /* 0x00c068080b3f75b2 */ /* 0x0002620008000100 */
[----:B------:R-:W-:Y:S01]  /*0360*/  NOP ;  /* 0x0000000000007918 */ /* 0x000fe20000000000 */
.L_x_2:
[----:B------:R-:W5:Y:S01]  /*0370*/  SHFL.IDX PT, R2, R0, RZ, 0x1f ;  /* 0x00001fff00027589 */ /* 0x000f6200000e0000 */
[----:B------:R-:W-:Y:S01]  /*0380*/  NOP ;  /* 0x0000000000007918 */ /* 0x000fe20000000000 */
[----:B-----5:R-:W-:-:S13]  /*0390*/  ISETP.NE.AND P0, PT, R2, RZ, PT ;  /* 0x000000ff0200720c */ /* 0x020fda0003f05270 */
[----:B------:R-:W-:Y:S05]  /*03a0*/  @P0 BRA `(.L_x_3) ;  /* 0x0000000000600947 */ /* 0x000fea0003800000 */
[----:B-1----:R-:W1:Y:S01]  /*03b0*/  S2UR UR5, SR_CgaCtaId ;  /* 0x00000000000579c3 */ /* 0x002e620000008800 */
[----:B------:R-:W-:Y:S01]  /*03c0*/  UMOV UR4, 0x400 ;  /* 0x0000040000047882 */ /* 0x000fe20000000000 */
[----:B------:R-:W-:Y:S01]  /*03d0*/  UMOV UR8, 0x1 ;  /* 0x0000000100087882 */ /* 0x000fe20000000000 */
[----:B------:R-:W-:Y:S01]  /*03e0*/  UMOV UR12, 0x100 ;  /* 0x00000100000c7882 */ /* 0x000fe20000000000 */
[----:B------:R-:W-:-:S04]  /*03f0*/  UIADD3 UR8, -UR8, 0x100000, URZ ;  /* 0x0010000008087890 */ /* 0x000fc8000fffe13f */
[----:B------:R-:W-:Y:S02]  /*0400*/  USHF.L.U32 UR9, UR8, 0xb, URZ ;  /* 0x0000000b08097899 */ /* 0x000fe4000800063f */
[----:B------:R-:W-:Y:S01]  /*0410*/  USHF.L.U32 UR8, UR8, 0x1, URZ ;  /* 0x0000000108087899 */ /* 0x000fe2000800063f */
[----:B------:R-:W-:Y:S01]  /*0420*/  ELECT P0, URZ, PT ;  /* 0x00000000003f782f */ /* 0x000fe20003800000 */
[----:B-1----:R-:W-:Y:S02]  /*0430*/  ULEA UR11, UR5, UR4, 0x18 ;  /* 0x00000004050b7291 */ /* 0x002fe4000f8ec03f */
[----:B------:R-:W-:-:S04]  /*0440*/  UIADD3 UR4, -UR12, 0x100000, URZ ;  /* 0x001000000c047890 */ /* 0x000fc8000fffe13f */
[----:B------:R-:W-:Y:S02]  /*0450*/  USHF.L.U32 UR5, UR4, 0xb, URZ ;  /* 0x0000000b04057899 */ /* 0x000fe4000800063f */
[----:B------:R-:W-:Y:S01]  /*0460*/  USHF.L.U32 UR4, UR4, 0x1, URZ ;  /* 0x0000000104047899 */ /* 0x000fe2000800063f */
[----:B------:R-:W1:Y:S03]  /*0470*/  FENCE.VIEW.ASYNC.S ;  /* 0x00000000000073c6 */ /* 0x000e660000000000 */
[----:B-1----:R1:W1:Y:S08]  /*0480*/  SYNCS.EXCH.64 URZ, [UR11+0xc000], UR8 ;  /* 0x00c000080b3f75b2 */ /* 0x0022700008000100 */
[----:B------:R1:W1:Y:S01]  /*0490*/  SYNCS.EXCH.64 URZ, [UR11+0xc028], UR4 ;  /* 0x00c028040b3f75b2 */ /* 0x0002620008000100 */
        /* <DEDUP_REMOVED lines=8> */
[----:B------:R-:W-:Y:S01]  /*0520*/  NOP ;  /* 0x0000000000007918 */ /* 0x000fe20000000000 */
.L_x_3:
        /* <DEDUP_REMOVED lines=21> */
[----:B------:R-:W-:Y:S01]  /*0680*/  NOP ;  /* 0x0000000000007918 */ /* 0x000fe20000000000 */
.L_x_4:
[----:B------:R-:W5:Y:S01]  /*0690*/  SHFL.IDX PT, R2, R0, RZ, 0x1f ;  /* 0x00001fff00027589 */ /* 0x000f6200000e0000 */
[----:B------:R-:W-:Y:S01]  /*06a0*/  ELECT P0, URZ, PT ;  /* 0x00000000003f782f */ /* 0x000fe20003800000 */
[----:B------:R-:W-:Y:S01]  /*06b0*/  NOP ;  /* 0x0000000000007918 */ /* 0x000fe20000000000 */
[----:B-1----:R-:W-:Y:S02]  /*06c0*/  UMOV UR4, 0x80 ;  /* 0x0000008000047882 */ /* 0x002fe40000000000 */
[C---:B-----5:R-:W-:Y:S02]  /*06d0*/  ISETP.NE.OR P0, PT, R2.reuse, RZ, !P0 ;  /* 0x000000ff0200720c */ /* 0x060fe40004705670 */
[----:B------:R-:W-:-:S11]  /*06e0*/  ISETP.NE.AND P2, PT, R2, RZ, PT ;  /* 0x000000ff0200720c */ /* 0x000fd60003f45270 */
[----:B------:R-:W-:Y:S01]  /*06f0*/  VOTEU.ALL UP0, P0 ;  /* 0x00000000003f7886 */ /* 0x000fe20000000000 */
[----:B------:R-:W-:Y:S01]  /*0700*/  VOTEU.ALL UP1, P0 ;  /* 0x00000000003f7886 */ /* 0x000fe20000020000 */
[----:B------:R-:W-:Y:S01]  /*0710*/  VOTEU.ALL UP2, P0 ;  /* 0x00000000003f7886 */ /* 0x000fe20000040000 */
[----:B------:R-:W-:Y:S02]  /*0720*/  VOTEU.ALL UP3, P0 ;  /* 0x00000000003f7886 */ /* 0x000fe40000060000 */
[----:B------:R-:W1:Y:S01]  /*0730*/  @!UP0 S2UR UR9, SR_CgaCtaId ;  /* 0x00000000000989c3 */ /* 0x000e620000008800 */
[----:B------:R-:W-:Y:S01]  /*0740*/  @!UP0 UMOV UR8, 0x400 ;  /* 0x0000040000088882 */ /* 0x000fe20000000000 */
[----:B------:R-:W-:-:S04]  /*0750*/  @!UP0 UIADD3 UR4, -UR4, 0x100000, URZ ;  /* 0x0010000004048890 */ /* 0x000fc8000fffe13f */
[----:B------:R-:W-:Y:S02]  /*0760*/  @!UP0 USHF.L.U32 UR5, UR4, 0xb, URZ ;  /* 0x0000000b04058899 */ /* 0x000fe4000800063f */
[----:B------:R-:W-:Y:S02]  /*0770*/  @!UP0 USHF.L.U32 UR4, UR4, 0x1, URZ ;  /* 0x0000000104048899 */ /* 0x000fe4000800063f */
[----:B-1----:R-:W-:Y:S01]  /*0780*/  @!UP0 ULEA UR8, UR9, UR8, 0x18 ;  /* 0x0000000809088291 */ /* 0x002fe2000f8ec03f */
[----:B------:R-:W-:Y:S01]  /*0790*/  VOTEU.ALL UP0, P0 ;  /* 0x00000000003f7886 */ /* 0x000fe20000000000 */
[----:B------:R-:W1:Y:S10]  /*07a0*/  FENCE.VIEW.ASYNC.S ;  /* 0x00000000000073c6 */ /* 0x000e740000000000 */
[----:B-1----:R1:W1:Y:S01]  /*07b0*/  @!UP0 SYNCS.EXCH.64 URZ, [UR8+0xc090], UR4 ;  /* 0x00c09004083f85b2 */ /* 0x0022620008000100 */
[----:B------:R1:W1:Y:S01]  /*07c0*/  @!UP1 SYNCS.EXCH.64 URZ, [UR8+0xc098], UR4 ;  /* 0x00c09804083f95b2 */ /* 0x0002620008000100 */
[----:B------:R1:W1:Y:S01]  /*07d0*/  @!UP2 SYNCS.EXCH.64 URZ, [UR8+0xc0a0], UR4 ;  /* 0x00c0a004083fa5b2 */ /* 0x0002620008000100 */
[----:B------:R1:W1:Y:S01]  /*07e0*/  @!UP3 SYNCS.EXCH.64 URZ, [UR8+0xc0a8], UR4 ;  /* 0x00c0a804083fb5b2 */ /* 0x0002620008000100 */
[----:B------:R-:W-:Y:S01]  /*07f0*/  NOP ;  /* 0x0000000000007918 */ /* 0x000fe20000000000 */
[----:B------:R-:W-:Y:S05]  /*0800*/  @P2 BRA `(.L_x_5) ;  /* 0x0000000000402947 */ /* 0x000fea0003800000 */
[----:B-1----:R-:W1:Y:S01]  /*0810*/  S2UR UR5, SR_CgaCtaId ;  /* 0x00000000000579c3 */ /* 0x002e620000008800 */
[----:B------:R-:W-:Y:S01]  /*0820*/  UMOV UR4, 0x400 ;  /* 0x0000040000047882 */ /* 0x000fe20000000000 */
[----:B------:R-:W-:Y:S01]  /*0830*/  UMOV UR8, 0x20 ;  /* 0x0000002000087882 */ /* 0x000fe20000000000 */
[----:B------:R-:W-:Y:S01]  /*0840*/  UMOV UR9, 0x80 ;  /* 0x0000008000097882 */ /* 0x000fe20000000000 */
[----:B------:R-:W-:Y:S01]  /*0850*/  ELECT P0, URZ, PT ;  /* 0x00000000003f782f */ /* 0x000fe20003800000 */
[----:B-1----:R-:W-:Y:S02]  /*0860*/  ULEA UR11, UR5, UR4, 0x18 ;  /* 0x00000004050b7291 */ /* 0x002fe4000f8ec03f */
[----:B------:R-:W-:-:S04]  /*0870*/  UIADD3 UR4, -UR8, 0x100000, URZ ;  /* 0x0010000008047890 */ /* 0x000fc8000fffe13f */
[----:B------:R-:W-:Y:S02]  /*0880*/  USHF.L.U32 UR5, UR4, 0xb, URZ ;  /* 0x0000000b04057899 */ /* 0x000fe4000800063f */
[----:B------:R-:W-:Y:S02]  /*0890*/  USHF.L.U32 UR4, UR4, 0x1, URZ ;  /* 0x0000000104047899 */ /* 0x000fe4000800063f */
[----:B------:R-:W-:-:S04]  /*08a0*/  UIADD3 UR8, -UR9, 0x100000, URZ ;  /* 0x0010000009087890 */ /* 0x000fc8000fffe13f */
[----:B------:R-:W-:Y:S02]  /*08b0*/  USHF.L.U32 UR9, UR8, 0xb, URZ ;  /* 0x0000000b08097899 */ /* 0x000fe4000800063f */
[----:B------:R-:W-:Y:S01]  /*08c0*/  USHF.L.U32 UR8, UR8, 0x1, URZ ;  /* 0x0000000108087899 */ /* 0x000fe2000800063f */
[----:B------:R-:W1:Y:S03]  /*08d0*/  FENCE.VIEW.ASYNC.S ;  /* 0x00000000000073c6 */ /* 0x000e660000000000 */
[----:B-1----:R1:W1:Y:S08]  /*08e0*/  SYNCS.EXCH.64 URZ, [UR11+0xc0c0], UR4 ;  /* 0x00c0c0040b3f75b2 */ /* 0x0022700008000100 */
[----:B------:R1:W1:Y:S01]  /*08f0*/  SYNCS.EXCH.64 URZ, [UR11+0xc0c8], UR8 ;  /* 0x00c0c8080b3f75b2 */ /* 0x0002620008000100 */
[----:B------:R-:W-:Y:S01]  /*0900*/  NOP ;  /* 0x0000000000007918 */ /* 0x000fe20000000000 */
.L_x_5:
[----:B------:R-:W-:Y:S01]  /*0910*/  ISETP.NE.AND P0, PT, RZ, UR36, PT ;  /* 0x00000024ff007c0c */ /* 0x000fe2000bf05270 */
[----:B------:R-:W-:Y:S01]  /*0920*/  NOP ;  /* 0x0000000000007918 */ /* 0x000fe20000000000 */
[----:B------:R-:W-:Y:S01]  /*0930*/  MOV R0, UR7 ;  /* 0x0000000700007c02 */ /* 0x000fe20008000f00 */
[----:B-1234-:R-:W-:Y:S03]  /*0940*/  BAR.SYNC.DEFER_BLOCKING 0x0 ;  /* 0x0000000000007b1d */ /* 0x01efe60000010000 */
[----:B------:R-:W-:-:S07]  /*0950*/  ISETP.EQ.AND P2, PT, R0, 0x1, P1 ;  /* 0x000000010000780c */ /* 0x000fce0000f42270 */
[----:B------:R-:W-:Y:S06]  /*0960*/  @!P0 BRA `(.L_x_6) ;  /* 0x0000005c00f08947 */ /* 0x000fec0003800000 */
[----:B------:R-:W-:-:S06]  /*0970*/  UISETP.GT.U32.AND UP0, UPT, UR10, 0x3, UPT ;  /* 0x000000030a00788c */ /* 0x000fcc000bf04070 */
[----:B------:R-:W-:-:S13]  /*0980*/  PLOP3.LUT P0, PT, PT, PT, UP0, 0x80, 0x0 ;  /* 0x000000000000781c */ /* 0x000fda0003f0f008 */
[----:B------:R-:W-:Y:S05]  /*0990*/  @P0 EXIT ;  /* 0x000000000000094d */ /* 0x000fea0003800000 */
.L_x_7:
[----:B------:R-:W-:-:S08]  /*09a0*/  NOP ;  /* 0x0000000000007918 */ /* 0x000fd00000000000 */
[----:B------:R-:W1:Y:S02]  /*09b0*/  USETMAXREG.TRY_ALLOC.CTAPOOL UP0, 0xf0 ;  /* 0x000000f0000079c8 */ /* 0x000e640008000600 */
[----:B-1----:R-:W-:-:S13]  /*09c0*/  PLOP3.LUT P0, PT, PT, PT, UP0, 0x80, 0x0 ;  /* 0x000000000000781c */ /* 0x002fda0003f0f008 */
[----:B------:R-:W-:Y:S05]  /*09d0*/  @!P0 BRA `(.L_x_7) ;  /* 0xfffffffc00f08947 */ /* 0x000fea000383ffff */
[----:B------:R-:W-:Y:S01]  /*09e0*/  UISETP.NE.AND UP0, UPT, UR36, 0x1, UPT ;  /* 0x000000012400788c */ /* 0x000fe2000bf05270 */
[----:B------:R-:W1:Y:S01]  /*09f0*/  S2UR UR42, SR_CTAID.X ;  /* 0x00000000002a79c3 */ /* 0x000e620000002500 */
[----:B------:R-:W-:Y:S01]  /*0a00*/  UMOV UR4, URZ ;  /* 0x0000003f00047c82 */ /* 0x000fe20008000000 */
[----:B------:R-:W-:-:S03]  /*0a10*/  UMOV UR5, URZ ;  /* 0x0000003f00057c82 */ /* 0x000fc60008000000 */
[----:B------:R-:W-:-:S13]  /*0a20*/  PLOP3.LUT P0, PT, PT, PT, UP0, 0x80, 0x0 ;  /* 0x000000000000781c */ /* 0x000fda0003f0f008 */
[----:B------:R-:W-:Y:S05]  /*0a30*/  @!P0 BRA `(.L_x_8) ;  /* 0x00000000003c8947 */ /* 0x000fea0003800000 */
[----:B------:R-:W-:Y:S01]  /*0a40*/  UISETP.NE.AND UP0, UPT, UR36, 0x2, UPT ;  /* 0x000000022400788c */ /* 0x000fe2000bf05270 */
[----:B------:R-:W-:-:S05]  /*0a50*/  UMOV UR5, 0x1 ;  /* 0x0000000100057882 */ /* 0x000fca0000000000 */
[----:B------:R-:W-:-:S13]  /*0a60*/  PLOP3.LUT P1, PT, PT, PT, UP0, 0x80, 0x0 ;  /* 0x000000000000781c */ /* 0x000fda0003f2f008 */
[----:B------:R-:W-:Y:S05]  /*0a70*/  @!P1 BRA `(.L_x_8) ;  /* 0x00000000002c9947 */ /* 0x000fea0003800000 */
[----:B------:R-:W-:-:S06]  /*0a80*/  UISETP.NE.AND UP0, UPT, UR36, 0x3, UPT ;  /* 0x000000032400788c */ /* 0x000fcc000bf05270 */
[----:B------:R-:W-:-:S13]  /*0a90*/  PLOP3.LUT P1, PT, PT, PT, UP0, 0x80, 0x0 ;  /* 0x000000000000781c */ /* 0x000fda0003f2f008 */
[----:B------:R-:W-:Y:S05]  /*0aa0*/  @!P1 BRA `(.L_x_9) ;  /* 0x0000000000189947 */ /* 0x000fea0003800000 */
[----:B------:R-:W-:-:S11]  /*0ab0*/  UISETP.NE.AND UP0, UPT, UR36, 0x4, UPT ;  /* 0x000000042400788c */ /* 0x000fd6000bf05270 */
[----:B------:R-:W-:Y:S01]  /*0ac0*/  @!UP0 UMOV UR4, 0x1 ;  /* 0x0000000100048882 */ /* 0x000fe20000000000 */
[----:B------:R-:W-:Y:S01]  /*0ad0*/  @!UP0 UMOV UR5, 0x1 ;  /* 0x0000000100058882 */ /* 0x000fe20000000000 */
[----:B------:R-:W-:Y:S01]  /*0ae0*/  @UP0 UMOV UR4, URZ ;  /* 0x0000003f00040c82 */ /* 0x000fe20008000000 */
[----:B------:R-:W-:Y:S01]  /*0af0*/  @UP0 UMOV UR5, URZ ;  /* 0x0000003f00050c82 */ /* 0x000fe20008000000 */
[----:B------:R-:W-:Y:S05]  /*0b00*/  BRA `(.L_x_8) ;  /* 0x0000000000087947 */ /* 0x000fea0003800000 */
.L_x_9:
[----:B------:R-:W-:Y:S01]  /*0b10*/  UMOV UR4, 0x1 ;  /* 0x0000000100047882 */ /* 0x000fe20000000000 */
[----:B------:R-:W-:-:S05]  /*0b20*/  UMOV UR5, URZ ;  /* 0x0000003f00057c82 */ /* 0x000fca0008000000 */
.L_x_8:
[----:B------:R-:W-:Y:S05]  /*0b30*/  @!P0 BRA `(.L_x_10) ;  /* 0x00000000003c8947 */ /* 0x000fea0003800000 */
[----:B------:R-:W-:-:S06]  /*0b40*/  UISETP.NE.AND UP0, UPT, UR36, 0x2, UPT ;  /* 0x000000022400788c */ /* 0x000fcc000bf05270 */
[----:B------:R-:W-:-:S13]  /*0b50*/  PLOP3.LUT P0, PT, PT, PT, UP0, 0x80, 0x0 ;  /* 0x000000000000781c */ /* 0x000fda0003f0f008 */
[----:B------:R-:W-:Y:S05]  /*0b60*/  @!P0 BRA `(.L_x_11) ;  /* 0x0000000000288947 */ /* 0x000fea0003800000 */
[----:B------:R-:W-:-:S06]  /*0b70*/  UISETP.NE.AND UP0, UPT, UR36, 0x3, UPT ;  /* 0x000000032400788c */ /* 0x000fcc000bf05270 */
[----:B------:R-:W-:-:S13]  /*0b80*/  PLOP3.LUT P0, PT, PT, PT, UP0, 0x80, 0x0 ;  /* 0x000000000000781c */ /* 0x000fda0003f0f008 */
[----:B------:R-:W-:Y:S05]  /*0b90*/  @!P0 BRA `(.L_x_12) ;  /* 0x0000000000148947 */ /* 0x000fea0003800000 */
[----:B------:R-:W-:-:S06]  /*0ba0*/  UISETP.NE.AND UP0, UPT, UR36, 0x4, UPT ;  /* 0x000000042400788c */ /* 0x000fcc000bf05270 */
[----:B------:R-:W-:-:S13]  /*0bb0*/  PLOP3.LUT P0, PT, PT, PT, UP0, 0x80, 0x0 ;  /* 0x000000000000781c */ /* 0x000fda0003f0f008 */
[----:B------:R-:W-:Y:S05]  /*0bc0*/  @P0 BRA `(.L_x_13) ;  /* 0x00000000001c0947 */ /* 0x000fea0003800000 */
[----:B-1----:R-:W-:Y:S01]  /*0bd0*/  ULEA UR42, UR42, 0x3, 0x1 ;  /* 0x000000032a2a7891 */ /* 0x002fe2000f8e083f */
[----:B------:R-:W-:Y:S11]  /*0be0*/  BRA `(.L_x_13) ;  /* 0x0000000000147947 */ /* 0x000ff60003800000 */
.L_x_12:
[----:B-1----:R-:W-:Y:S01]  /*0bf0*/  ULEA UR42, UR42, 0x2, 0x1 ;  /* 0x000000022a2a7891 */ /* 0x002fe2000f8e083f */
[----:B------:R-:W-:Y:S11]  /*0c00*/  BRA `(.L_x_13) ;  /* 0x00000000000c7947 */ /* 0x000ff60003800000 */
.L_x_11:
[----:B-1----:R-:W-:Y:S01]  /*0c10*/  ULEA UR42, UR42, 0x1, 0x1 ;  /* 0x000000012a2a7891 */ /* 0x002fe2000f8e083f */
[----:B------:R-:W-:Y:S11]  /*0c20*/  BRA `(.L_x_13) ;  /* 0x0000000000047947 */ /* 0x000ff60003800000 */
.L_x_10:
[----:B-1----:R-:W-:-:S12]  /*0c30*/  USHF.L.U32 UR42, UR42, 0x1, URZ ;  /* 0x000000012a2a7899 */ /* 0x002fd8000800063f */
.L_x_13:
[----:B------:R-:W-:-:S04]  /*0c40*/  ULOP3.LUT UR7, UR6, 0x1, URZ, 0xfc, !UPT ;  /* 0x0000000106077892 */ /* 0x000fc8000f8efc3f */
[----:B------:R-:W-:-:S06]  /*0c50*/  UISETP.NE.AND UP0, UPT, UR7, 0x3, UPT ;  /* 0x000000030700788c */ /* 0x000fcc000bf05270 */
[----:B------:R-:W-:-:S13]  /*0c60*/  PLOP3.LUT P0, PT, PT, PT, UP0, 0x80, 0x0 ;  /* 0x000000000000781c */ /* 0x000fda0003f0f008 */
[----:B------:R-:W-:Y:S05]  /*0c70*/  @!P0 BRA `(.L_x_14) ;  /* 0x0000000000048947 */ /* 0x000fea0003800000 */
[----:B-1----:R-:W-:Y:S01]  /*0c80*/  BPT.TRAP 0x1 ;  /* 0x000000040000795c */ /* 0x002fe20000300000 */
.L_x_14:
[----:B------:R-:W2:Y:S01]  /*0c90*/  S2UR UR7, SR_CgaCtaId ;  /* 0x00000000000779c3 */ /* 0x000ea20000008800 */
[----:B------:R-:W-:Y:S01]  /*0ca0*/  UMOV UR37, 0x400 ;  /* 0x0000040000257882 */ /* 0x000fe20000000000 */
[----:B------:R-:W-:-:S04]  /*0cb0*/  MOV R0, UR4 ;  /* 0x0000000400007c02 */ /* 0x000fc80008000f00 */
[----:B------:R-:W-:Y:S01]  /*0cc0*/  SHF.L.U32 R0, R0, 0x1f, RZ ;  /* 0x0000001f00007819 */ /* 0x000fe200000006ff */
[----:B--2---:R-:W-:-:S04]  /*0cd0*/  ULEA UR37, UR7, UR37, 0x18 ;  /* 0x0000002507257291 */ /* 0x004fc8000f8ec03f */
[----:B------:R-:W-:-:S09]  /*0ce0*/  ULEA UR7, UR5, UR37, 0x3 ;  /* 0x0000002505077291 */ /* 0x000fd2000f8e183f */
[----:B------:R-:W2:Y:S02]  /*0cf0*/  SYNCS.PHASECHK.TRANS64.TRYWAIT P1, [UR7+0xc050], R0 ;  /* 0x00c05000ff0075a7 */ /* 0x000ea40008020147 */
[----:B--2---:R-:W-:Y:S05]  /*0d00*/  @!P1 BRA `(.L_x_15) ;  /* 0x0000006c00149947 */ /* 0x004fea0003800000 */
.L_x_87:
[----:B------:R-:W-:Y:S05]  /*0d10*/  @!P0 BRA `(.L_x_16) ;  /* 0x0000000000048947 */ /* 0x000fea0003800000 */
[----:B-1----:R-:W-:Y:S01]  /*0d20*/  BPT.TRAP 0x1 ;  /* 0x000000040000795c */ /* 0x002fe20000300000 */
.L_x_16:
[----:B--2---:R-:W-:-:S04]  /*0d30*/  SHF.L.U32 R0, RZ, 0x1f, RZ ;  /* 0x0000001fff007819 */ /* 0x004fc800000006ff */
[----:B------:R-:W2:Y:S02]  /*0d40*/  SYNCS.PHASECHK.TRANS64.TRYWAIT P1, [UR37+0xc000], R0 ;  /* 0x00c00000ff0075a7 */ /* 0x000ea40008020165 */
[----:B--2---:R-:W-:Y:S05]  /*0d50*/  @!P1 BRA `(.L_x_17) ;  /* 0x0000006c00189947 */ /* 0x004fea0003800000 */
.L_x_88:
[----:B------:R-:W-:Y:S02]  /*0d60*/  UIADD3 UR13, UR36, -0x1, URZ ;  /* 0xffffffff240d7890 */ /* 0x000fe4000fffe03f */
[----:B------:R-:W-:-:S04]  /*0d70*/  UIADD3 UR15, UR37, 0xc090, URZ ;  /* 0x0000c090250f7890 */ /* 0x000fc8000fffe03f */
[----:B------:R-:W-:Y:S01]  /*0d80*/  ISETP.NE.AND P1, PT, RZ, UR13, PT ;  /* 0x0000000dff007c0c */ /* 0x000fe2000bf25270 */
[----:B------:R-:W-:Y:S02]  /*0d90*/  ULEA UR10, UR10, UR15, 0x3 ;  /* 0x0000000f0a0a7291 */ /* 0x000fe4000f8e183f */
[----:B------:R-:W-:Y:S01]  /*0da0*/  USHF.L.U32 UR13, UR13, 0x3, URZ ;  /* 0x000000030d0d7899 */ /* 0x000fe2000800063f */
[----:B------:R-:W-:-:S04]  /*0db0*/  SEL R2, RZ, 0x1, P1 ;  /* 0x00000001ff027807 */ /* 0x000fc80000800000 */
[----:B------:R-:W-:-:S04]  /*0dc0*/  SHF.L.U32 R2, R2, 0x1f, RZ ;  /* 0x0000001f02027819 */ /* 0x000fc800000006ff */
[----:B------:R-:W3:Y:S02]  /*0dd0*/  SYNCS.PHASECHK.TRANS64.TRYWAIT P1, [UR10], R2 ;  /* 0x00000002ff0075a7 */ /* 0x000ee4000802014a */
[----:B---3--:R-:W-:Y:S05]  /*0de0*/  @!P1 BRA `(.L_x_18) ;  /* 0x0000006c000c9947 */ /* 0x008fea0003800000 */
.L_x_89:
[----:B------:R-:W-:Y:S01]  /*0df0*/  USHF.R.U32.HI UR4, URZ, 0x4, UR37 ;  /* 0x000000043f047899 */ /* 0x000fe20008011625 */
[----:B------:R-:W-:Y:S01]  /*0e00*/  WARPGROUP.ARRIVE ;  /* 0x00000000000079c5 */ /* 0x000fe20000000000 */
[----:B------:R-:W-:Y:S02]  /*0e10*/  UIADD3 UR7, UR37, 0x2000, URZ ;  /* 0x0000200025077890 */ /* 0x000fe4000fffe03f */
[----:B------:R-:W-:Y:S02]  /*0e20*/  ULOP3.LUT UR4, UR4, 0x3fff, URZ, 0xc0, !UPT ;  /* 0x00003fff04047892 */ /* 0x000fe4000f8ec03f */
[----:B------:R-:W-:Y:S02]  /*0e30*/  USHF.R.U32.HI UR7, URZ, 0x4, UR7 ;  /* 0x000000043f077899 */ /* 0x000fe40008011607 */
[----:B------:R-:W-:Y:S02]  /*0e40*/  ULOP3.LUT UR4, UR4, 0x10000, URZ, 0xfc, !UPT ;  /* 0x0001000004047892 */ /* 0x000fe4000f8efc3f */
[----:B------:R-:W-:-:S02]  /*0e50*/  ULOP3.LUT UR12, UR7, 0x3fff, URZ, 0xc0, !UPT ;  /* 0x00003fff070c7892 */ /* 0x000fc4000f8ec03f */
[----:B------:R-:W-:Y:S02]  /*0e60*/  ULEA UR4, UR5, UR4, 0x8 ;  /* 0x0000000405047291 */ /* 0x000fe4000f8e403f */
[----:B------:R-:W-:Y:S01]  /*0e70*/  ULOP3.LUT UR14, UR12, 0x10000, URZ, 0xfc, !UPT ;  /* 0x000100000c0e7892 */ /* 0x000fe2000f8efc3f */
[----:B------:R-:W-:Y:S01]  /*0e80*/  UMOV UR5, 0x80000020 ;  /* 0x8000002000057882 */ /* 0x000fe20000000000 */
[----:B------:R-:W-:Y:S01]  /*0e90*/  UMOV UR11, 0x80000020 ;  /* 0x80000020000b7882 */ /* 0x000fe20000000000 */
[----:B------:R-:W-:Y:S02]  /*0ea0*/  UMOV UR9, UR5 ;  /* 0x0000000500097c82 */ /* 0x000fe40008000000 */
[----:B------:R-:W-:Y:S01]  /*0eb0*/  UMOV UR8, UR4 ;  /* 0x0000000400087c82 */ /* 0x000fe20008000000 */
[----:B------:R-:W-:Y:S01]  /*0ec0*/  ULDC UR7, c[0x0][0x604] ;  /* 0x0001810000077ab9 */ /* 0x000fe20000000800 */
[----:B------:R-:W-:Y:S02]  /*0ed0*/  UMOV UR10, UR14 ;  /* 0x0000000e000a7c82 */ /* 0x000fe40008000000 */
[----:B------:R-:W-:Y:S01]  /*0ee0*/  HGMMA.64x128x16.F32.BF16 R24, gdesc[UR8], RZ, !UPT, gsb0 ;  /* 0x01e00000081879f0 */ /* 0x000fe2000c0018ff */
[----:B------:R-:W-:-:S02]  /*0ef0*/  UIADD3 UR8, UR4, 0x2, URZ ;  /* 0x0000000204087890 */ /* 0x000fc4000fffe03f */
[----:B------:R-:W-:Y:S01]  /*0f00*/  UIADD3 UR10, UR14, 0x2, URZ ;  /* 0x000000020e0a7890 */ /* 0x000fe2000fffe03f */
[----:B------:R-:W-:Y:S01]  /*0f10*/  UMOV UR9, 0x80000020 ;  /* 0x8000002000097882 */ /* 0x000fe20000000000 */
[----:B------:R-:W-:Y:S01]  /*0f20*/  UMOV UR11, 0x80000020 ;  /* 0x80000020000b7882 */ /* 0x000fe20000000000 */
[----:B------:R-:W-:Y:S02]  /*0f30*/  WARPGROUP.DEPBAR.LE gsb0, 0x0 ;  /* 0x00008000000079c5 */ /* 0x000fe40000010000 */
[----:B------:R-:W-:-:S06]  /*0f40*/  WARPGROUP.ARRIVE ;  /* 0x00000000000079c5 */ /* 0x000fcc0000000000 */
[----:B------:R-:W-:Y:S03]  /*0f50*/  HGMMA.64x128x16.F32.BF16 R24, gdesc[UR8], R24, gsb0 ;  /* 0x01e00000081879f0 */ /* 0x000fe60008001818 */
[----:B------:R-:W-:Y:S02]  /*0f60*/  WARPGROUP.DEPBAR.LE gsb0, 0x0 ;  /* 0x00008000000079c5 */ /* 0x000fe40000010000 */
[----:B--2---:R-:W-:Y:S02]  /*0f70*/  FMNMX R3, R24, R25, !PT ;  /* 0x0000001918037209 */ /* 0x004fe40007800000 */
[----:B------:R-:W-:Y:S02]  /*0f80*/  FMNMX R7, R26, R27, !PT ;  /* 0x0000001b1a077209 */ /* 0x000fe40007800000 */
[----:B------:R-:W-:-:S04]  /*0f90*/  FMNMX R2, R28, R3, !PT ;  /* 0x000000031c027209 */ /* 0x000fc80007800000 */
        /* <DEDUP_REMOVED lines=28> */
[----:B------:R-:W-:-:S05]  /*1160*/  FMNMX R2, R85, R2, !PT ;  /* 0x0000000255027209 */ /* 0x000fca0007800000 */
[----:B------:R-:W2:Y:S02]  /*1170*/  SHFL.BFLY PT, R3, R2, 0x1, 0x1f ;  /* 0x0c201f0002037f89 */ /* 0x000ea400000e0000 */
[----:B--2---:R-:W-:-:S05]  /*1180*/  FMNMX R4, R2, R3, !PT ;  /* 0x0000000302047209 */ /* 0x004fca0007800000 */
[----:B------:R-:W2:Y:S02]  /*1190*/  SHFL.BFLY PT, R3, R4, 0x2, 0x1f ;  /* 0x0c401f0004037f89 */ /* 0x000ea400000e0000 */
[----:B--2---:R-:W-:Y:S02]  /*11a0*/  FMNMX R3, R4, R3, !PT ;  /* 0x0000000304037209 */ /* 0x004fe40007800000 */
[----:B------:R-:W-:Y:S02]  /*11b0*/  FMNMX R4, R30, R7, !PT ;  /* 0x000000071e047209 */ /* 0x000fe40007800000 */
[----:B------:R-:W-:Y:S02]  /*11c0*/  FSETP.NEU.AND P1, PT, R3, -INF , PT ;  /* 0xff8000000300780b */ /* 0x000fe40003f2d000 */
[----:B------:R-:W-:Y:S02]  /*11d0*/  FMNMX R9, R31, R4, !PT ;  /* 0x000000041f097209 */ /* 0x000fe40007800000 */
[----:B------:R-:W-:-:S02]  /*11e0*/  FSEL R5, R3, RZ, P1 ;  /* 0x000000ff03057208 */ /* 0x000fc40000800000 */
[----:B------:R-:W-:-:S03]  /*11f0*/  FMNMX R4, R34, R9, !PT ;  /* 0x0000000922047209 */ /* 0x000fc60007800000 */
[----:B------:R-:W-:Y:S01]  /*1200*/  FMUL R12, R5, UR7 ;  /* 0x00000007050c7c20 */ /* 0x000fe20008400000 */
[----:B------:R-:W-:-:S03]  /*1210*/  FMNMX R9, R35, R4, !PT ;  /* 0x0000000423097209 */ /* 0x000fc60007800000 */
[--C-:B------:R-:W-:Y:S01]  /*1220*/  FFMA R24, R24, UR7, -R12.reuse ;  /* 0x0000000718187c23 */ /* 0x100fe2000800080c */
[--C-:B------:R-:W-:Y:S01]  /*1230*/  FFMA R5, R25, UR7, -R12.reuse ;  /* 0x0000000719057c23 */ /* 0x100fe2000800080c */
[--C-:B------:R-:W-:Y:S01]  /*1240*/  FFMA R2, R28, UR7, -R12.reuse ;  /* 0x000000071c027c23 */ /* 0x100fe2000800080c */
[--C-:B------:R-:W-:Y:S01]  /*1250*/  FFMA R6, R36, UR7, -R12.reuse ;  /* 0x0000000724067c23 */ /* 0x100fe2000800080c */
[--C-:B------:R-:W-:Y:S01]  /*1260*/  FFMA R29, R29, UR7, -R12.reuse ;  /* 0x000000071d1d7c23 */ /* 0x100fe2000800080c */
[----:B------:R-:W-:Y:S01]  /*1270*/  FSETP.GEU.AND P5, PT, R24, -126, PT ;  /* 0xc2fc00001800780b */ /* 0x000fe20003fae000 */
[--C-:B------:R-:W-:Y:S01]  /*1280*/  FFMA R28, R32, UR7, -R12.reuse ;  /* 0x00000007201c7c23 */ /* 0x100fe2000800080c */
[----:B------:R-:W-:Y:S01]  /*1290*/  FMNMX R4, R38, R9, !PT ;  /* 0x0000000926047209 */ /* 0x000fe20007800000 */
[--C-:B------:R-:W-:Y:S01]  /*12a0*/  FFMA R33, R33, UR7, -R12.reuse ;  /* 0x0000000721217c23 */ /* 0x100fe2000800080c */
[----:B------:R-:W-:Y:S01]  /*12b0*/  FSETP.GEU.AND P3, PT, R5, -126, PT ;  /* 0xc2fc00000500780b */ /* 0x000fe20003f6e000 */
[--C-:B------:R-:W-:Y:S01]  /*12c0*/  FFMA R37, R37, UR7, -R12.reuse ;  /* 0x0000000725257c23 */ /* 0x100fe2000800080c */
[----:B------:R-:W-:Y:S01]  /*12d0*/  FSETP.GEU.AND P2, PT, R2, -126, PT ;  /* 0xc2fc00000200780b */ /* 0x000fe20003f4e000 */
[--C-:B------:R-:W-:Y:S01]  /*12e0*/  FFMA R32, R40, UR7, -R12.reuse ;  /* 0x0000000728207c23 */ /* 0x100fe2000800080c */
[----:B------:R-:W-:Y:S01]  /*12f0*/  FMNMX R11, R39, R4, !PT ;  /* 0x00000004270b7209 */ /* 0x000fe20007800000 */
[--C-:B------:R-:W-:Y:S01]  /*1300*/  FFMA R36, R48, UR7, -R12.reuse ;  /* 0x0000000730247c23 */ /* 0x100fe2000800080c */
[----:B------:R-:W-:Y:S01]  /*1310*/  FSETP.GEU.AND P4, PT, R29, -126, PT ;  /* 0xc2fc00001d00780b */ /* 0x000fe20003f8e000 */
[--C-:B------:R-:W-:Y:S01]  /*1320*/  FFMA R41, R41, UR7, -R12.reuse ;  /* 0x0000000729297c23 */ /* 0x100fe2000800080c */
[----:B------:R-:W-:Y:S01]  /*1330*/  FMNMX R4, R42, R11, !PT ;  /* 0x0000000b2a047209 */ /* 0x000fe20007800000 */
[----:B------:R-:W-:Y:S01]  /*1340*/  @!P5 FMUL R24, R24, 0.5 ;  /* 0x3f0000001818d820 */ /* 0x000fe20000400000 */
[----:B------:R-:W-:Y:S01]  /*1350*/  FSETP.GEU.AND P6, PT, R28, -126, PT ;  /* 0xc2fc00001c00780b */ /* 0x000fe20003fce000 */
[--C-:B------:R-:W-:Y:S01]  /*1360*/  FFMA R8, R44, UR7, -R12.reuse ;  /* 0x000000072c087c23 */ /* 0x100fe2000800080c */
[----:B------:R-:W-:Y:S01]  /*1370*/  FMNMX R11, R43, R4, !PT ;  /* 0x000000042b0b7209 */ /* 0x000fe20007800000 */
[----:B------:R-:W-:Y:S01]  /*1380*/  @!P3 FMUL R5, R5, 0.5 ;  /* 0x3f0000000505b820 */ /* 0x000fe20000400000 */
[----:B------:R-:W-:Y:S01]  /*1390*/  FSETP.GEU.AND P1, PT, R33, -126, PT ;  /* 0xc2fc00002100780b */ /* 0x000fe20003f2e000 */
[----:B------:R-:W2:Y:S01]  /*13a0*/  MUFU.EX2 R24, R24 ;  /* 0x0000001800187308 */ /* 0x000ea20000000800 */
[----:B------:R-:W-:Y:S01]  /*13b0*/  @!P2 FMUL R2, R2, 0.5 ;  /* 0x3f0000000202a820 */ /* 0x000fe20000400000 */
[----:B------:R-:W-:Y:S01]  /*13c0*/  FMNMX R4, R46, R11, !PT ;  /* 0x0000000b2e047209 */ /* 0x000fe20007800000 */
[--C-:B------:R-:W-:Y:S01]  /*13d0*/  FFMA R45, R45, UR7, -R12.reuse ;  /* 0x000000072d2d7c23 */ /* 0x100fe2000800080c */
[----:B------:R-:W-:Y:S01]  /*13e0*/  @!P4 FMUL R29, R29, 0.5 ;  /* 0x3f0000001d1dc820 */ /* 0x000fe20000400000 */
[--C-:B------:R-:W-:Y:S01]  /*13f0*/  FFMA R49, R49, UR7, -R12.reuse ;  /* 0x0000000731317c23 */ /* 0x100fe2000800080c */
[----:B------:R-:W-:Y:S01]  /*1400*/  FMNMX R13, R47, R4, !PT ;  /* 0x000000042f0d7209 */ /* 0x000fe20007800000 */
[--C-:B------:R-:W-:Y:S01]  /*1410*/  FFMA R10, R52, UR7, -R12.reuse ;  /* 0x00000007340a7c23 */ /* 0x100fe2000800080c */
[----:B------:R-:W3:Y:S01]  /*1420*/  MUFU.EX2 R5, R5 ;  /* 0x0000000500057308 */ /* 0x000ee20000000800 */
[----:B------:R-:W-:Y:S01]  /*1430*/  @!P6 FMUL R28, R28, 0.5 ;  /* 0x3f0000001c1ce820 */ /* 0x000fe20000400000 */
[----:B------:R-:W-:Y:S01]  /*1440*/  FMNMX R4, R50, R13, !PT ;  /* 0x0000000d32047209 */ /* 0x000fe20007800000 */
[--C-:B------:R-:W-:Y:S01]  /*1450*/  FFMA R53, R53, UR7, -R12.reuse ;  /* 0x0000000735357c23 */ /* 0x100fe2000800080c */
[----:B------:R-:W-:Y:S01]  /*1460*/  @!P1 FMUL R33, R33, 0.5 ;  /* 0x3f00000021219820 */ /* 0x000fe20000400000 */
[--C-:B------:R-:W-:Y:S01]  /*1470*/  FFMA R60, R60, UR7, -R12.reuse ;  /* 0x000000073c3c7c23 */ /* 0x100fe2000800080c */
[----:B------:R-:W-:Y:S01]  /*1480*/  FMNMX R13, R51, R4, !PT ;  /* 0x00000004330d7209 */ /* 0x000fe20007800000 */
[--C-:B------:R-:W-:Y:S01]  /*1490*/  FFMA R56, R56, UR7, -R12.reuse ;  /* 0x0000000738387c23 */ /* 0x100fe2000800080c */
[----:B------:R-:W4:Y:S01]  /*14a0*/  MUFU.EX2 R2, R2 ;  /* 0x0000000200027308 */ /* 0x000f220000000800 */
[----:B--2---:R-:W-:Y:S01]  /*14b0*/  @!P5 FMUL R24, R24, R24 ;  /* 0x000000181818d220 */ /* 0x004fe20000400000 */
[----:B------:R-:W-:Y:S01]  /*14c0*/  FSETP.GEU.AND P5, PT, R6, -126, PT ;  /* 0xc2fc00000600780b */ /* 0x000fe20003fae000 */
[--C-:B------:R-:W-:Y:S01]  /*14d0*/  FFMA R57, R57, UR7, -R12.reuse ;  /* 0x0000000739397c23 */ /* 0x100fe2000800080c */
[----:B------:R-:W-:Y:S01]  /*14e0*/  FMNMX R4, R54, R13, !PT ;  /* 0x0000000d36047209 */ /* 0x000fe20007800000 */
[--C-:B------:R-:W-:Y:S01]  /*14f0*/  FFMA R61, R61, UR7, -R12.reuse ;  /* 0x000000073d3d7c23 */ /* 0x100fe2000800080c */
[--C-:B------:R-:W-:Y:S01]  /*1500*/  FFMA R65, R65, UR7, -R12.reuse ;  /* 0x0000000741417c23 */ /* 0x100fe2000800080c */
[--C-:B------:R-:W-:Y:S01]  /*1510*/  FFMA R72, R72, UR7, -R12.reuse ;  /* 0x0000000748487c23 */ /* 0x100fe2000800080c */
[----:B------:R-:W2:Y:S01]  /*1520*/  MUFU.EX2 R7, R29 ;  /* 0x0000001d00077308 */ /* 0x000ea20000000800 */
[----:B------:R-:W-:Y:S01]  /*1530*/  FMNMX R15, R55, R4, !PT ;  /* 0x00000004370f7209 */ /* 0x000fe20007800000 */
[----:B---3--:R-:W-:Y:S01]  /*1540*/  @!P3 FMUL R5, R5, R5 ;  /* 0x000000050505b220 */ /* 0x008fe20000400000 */
[----:B------:R-:W-:Y:S01]  /*1550*/  FSETP.GEU.AND P3, PT, R37, -126, PT ;  /* 0xc2fc00002500780b */ /* 0x000fe20003f6e000 */
[--C-:B------:R-:W-:Y:S01]  /*1560*/  FFMA R64, R64, UR7, -R12.reuse ;  /* 0x0000000740407c23 */ /* 0x100fe2000800080c */
[----:B------:R-:W-:Y:S01]  /*1570*/  FMNMX R4, R58, R15, !PT ;  /* 0x0000000f3a047209 */ /* 0x000fe20007800000 */
[--C-:B------:R-:W-:Y:S01]  /*1580*/  FFMA R68, R68, UR7, -R12.reuse ;  /* 0x0000000744447c23 */ /* 0x100fe2000800080c */
[----:B------:R-:W-:Y:S01]  /*1590*/  @!P5 FMUL R6, R6, 0.5 ;  /* 0x3f0000000606d820 */ /* 0x000fe20000400000 */
[----:B------:R-:W3:Y:S01]  /*15a0*/  MUFU.EX2 R28, R28 ;  /* 0x0000001c001c7308 */ /* 0x000ee20000000800 */
[----:B----4-:R-:W-:Y:S01]  /*15b0*/  @!P2 FMUL R2, R2, R2 ;  /* 0x000000020202a220 */ /* 0x010fe20000400000 */
[----:B------:R-:W-:Y:S01]  /*15c0*/  FSETP.GEU.AND P2, PT, R32, -126, PT ;  /* 0xc2fc00002000780b */ /* 0x000fe20003f4e000 */
[--C-:B------:R-:W-:Y:S01]  /*15d0*/  FFMA R69, R69, UR7, -R12.reuse ;  /* 0x0000000745457c23 */ /* 0x100fe2000800080c */
[----:B------:R-:W-:Y:S01]  /*15e0*/  FMNMX R15, R59, R4, !PT ;  /* 0x000000043b0f7209 */ /* 0x000fe20007800000 */
[--C-:B------:R-:W-:Y:S01]  /*15f0*/  FFMA R73, R73, UR7, -R12.reuse ;  /* 0x0000000749497c23 */ /* 0x100fe2000800080c */
[--C-:B------:R-:W-:Y:S01]  /*1600*/  FFMA R77, R77, UR7, -R12.reuse ;  /* 0x000000074d4d7c23 */ /* 0x100fe2000800080c */
[--C-:B------:R-:W-:Y:S01]  /*1610*/  FFMA R81, R81, UR7, -R12.reuse ;  /* 0x0000000751517c23 */ /* 0x100fe2000800080c */
[----:B------:R-:W4:Y:S01]  /*1620*/  MUFU.EX2 R6, R6 ;  /* 0x0000000600067308 */ /* 0x000f220000000800 */
[----:B--2---:R-:W-:Y:S01]  /*1630*/  @!P4 FMUL R7, R7, R7 ;  /* 0x000000070707c220 */ /* 0x004fe20000400000 */
[----:B------:R-:W-:Y:S01]  /*1640*/  FSETP.GEU.AND P4, PT, R41, -126, PT ;  /* 0xc2fc00002900780b */ /* 0x000fe20003f8e000 */
[----:B------:R-:W-:Y:S01]  /*1650*/  @!P3 FMUL R37, R37, 0.5 ;  /* 0x3f0000002525b820 */ /* 0x000fe20000400000 */
[----:B------:R-:W-:Y:S01]  /*1660*/  FMNMX R4, R62, R15, !PT ;  /* 0x0000000f3e047209 */ /* 0x000fe20007800000 */
[--C-:B------:R-:W-:Y:S01]  /*1670*/  FFMA R76, R76, UR7, -R12.reuse ;  /* 0x000000074c4c7c23 */ /* 0x100fe2000800080c */
[--C-:B------:R-:W-:Y:S01]  /*1680*/  FFMA R80, R80, UR7, -R12.reuse ;  /* 0x0000000750507c23 */ /* 0x100fe2000800080c */
[----:B------:R-:W-:Y:S01]  /*1690*/  @!P2 FMUL R32, R32, 0.5 ;  /* 0x3f0000002020a820 */ /* 0x000fe20000400000 */
[----:B------:R-:W2:Y:S01]  /*16a0*/  MUFU.EX2 R9, R33 ;  /* 0x0000002100097308 */ /* 0x000ea20000000800 */
[----:B---3--:R-:W-:Y:S01]  /*16b0*/  @!P6 FMUL R28, R28, R28 ;  /* 0x0000001c1c1ce220 */ /* 0x008fe20000400000 */
[----:B------:R-:W-:Y:S01]  /*16c0*/  FSETP.GEU.AND P6, PT, R8, -126, PT ;  /* 0xc2fc00000800780b */ /* 0x000fe20003fce000 */
[--C-:B------:R-:W-:Y:S01]  /*16d0*/  FFMA R84, R84, UR7, -R12.reuse ;  /* 0x0000000754547c23 */ /* 0x100fe2000800080c */
[----:B------:R-:W-:Y:S01]  /*16e0*/  FMNMX R17, R63, R4, !PT ;  /* 0x000000043f117209 */ /* 0x000fe20007800000 */
[----:B------:R-:W-:-:S02]  /*16f0*/  FFMA R12, R85, UR7, -R12 ;  /* 0x00000007550c7c23 */ /* 0x000fc4000800080c */
[----:B------:R-:W-:Y:S01]  /*1700*/  @!P4 FMUL R41, R41, 0.5 ;  /* 0x3f0000002929c820 */ /* 0x000fe20000400000 */
[----:B------:R-:W3:Y:S01]  /*1710*/  MUFU.EX2 R11, R37 ;  /* 0x00000025000b7308 */ /* 0x000ee20000000800 */
[----:B----4-:R-:W-:Y:S01]  /*1720*/  @!P5 FMUL R6, R6, R6 ;  /* 0x000000060606d220 */ /* 0x010fe20000400000 */
[----:B------:R-:W-:Y:S02]  /*1730*/  FSETP.GEU.AND P5, PT, R36, -126, PT ;  /* 0xc2fc00002400780b */ /* 0x000fe40003fae000 */
[----:B------:R-:W-:-:S03]  /*1740*/  FMNMX R4, R66, R17, !PT ;  /* 0x0000001142047209 */ /* 0x000fc60007800000 */
[----:B------:R-:W-:Y:S01]  /*1750*/  @!P6 FMUL R8, R8, 0.5 ;  /* 0x3f0000000808e820 */ /* 0x000fe20000400000 */
[----:B------:R-:W4:Y:S01]  /*1760*/  MUFU.EX2 R32, R32 ;  /* 0x0000002000207308 */ /* 0x000f220000000800 */
[----:B--2---:R-:W-:Y:S01]  /*1770*/  @!P1 FMUL R9, R9, R9 ;  /* 0x0000000909099220 */ /* 0x004fe20000400000 */
[----:B------:R-:W-:Y:S02]  /*1780*/  FSETP.GEU.AND P1, PT, R45, -126, PT ;  /* 0xc2fc00002d00780b */ /* 0x000fe40003f2e000 */
[----:B------:R-:W-:-:S03]  /*1790*/  FMNMX R17, R67, R4, !PT ;  /* 0x0000000443117209 */ /* 0x000fc60007800000 */
[----:B------:R-:W-:Y:S01]  /*17a0*/  @!P5 FMUL R36, R36, 0.5 ;  /* 0x3f0000002424d820 */ /* 0x000fe20000400000 */
[----:B------:R-:W2:Y:S01]  /*17b0*/  MUFU.EX2 R13, R41 ;  /* 0x00000029000d7308 */ /* 0x000ea20000000800 */
[----:B------:R-:W-:Y:S01]  /*17c0*/  FMNMX R4, R70, R17, !PT ;  /* 0x0000001146047209 */ /* 0x000fe20007800000 */
[----:B---3--:R-:W-:Y:S01]  /*17d0*/  @!P3 FMUL R11, R11, R11 ;  /* 0x0000000b0b0bb220 */ /* 0x008fe20000400000 */
[----:B------:R-:W-:Y:S02]  /*17e0*/  FSETP.GEU.AND P3, PT, R49, -126, PT ;  /* 0xc2fc00003100780b */ /* 0x000fe40003f6e000 */
[----:B------:R-:W-:Y:S02]  /*17f0*/  FMNMX R19, R71, R4, !PT ;  /* 0x0000000447137209 */ /* 0x000fe40007800000 */
[----:B------:R-:W-:Y:S01]  /*1800*/  @!P1 FMUL R45, R45, 0.5 ;  /* 0x3f0000002d2d9820 */ /* 0x000fe20000400000 */
[----:B------:R-:W3:Y:S01]  /*1810*/  MUFU.EX2 R36, R36 ;  /* 0x0000002400247308 */ /* 0x000ee20000000800 */
[----:B------:R-:W-:Y:S01]  /*1820*/  FMNMX R4, R74, R19, !PT ;  /* 0x000000134a047209 */ /* 0x000fe20007800000 */
[----:B----4-:R-:W-:Y:S01]  /*1830*/  @!P2 FMUL R32, R32, R32 ;  /* 0x000000202020a220 */ /* 0x010fe20000400000 */
[----:B------:R-:W-:-:S02]  /*1840*/  FSETP.GEU.AND P2, PT, R10, -126, PT ;  /* 0xc2fc00000a00780b */ /* 0x000fc40003f4e000 */
[----:B------:R-:W-:-:S03]  /*1850*/  FMNMX R19, R75, R4, !PT ;  /* 0x000000044b137209 */ /* 0x000fc60007800000 */
[----:B------:R-:W4:Y:S01]  /*1860*/  MUFU.EX2 R8, R8 ;  /* 0x0000000800087308 */ /* 0x000f220000000800 */
[----:B--2---:R-:W-:Y:S01]  /*1870*/  @!P4 FMUL R13, R13, R13 ;  /* 0x0000000d0d0dc220 */ /* 0x004fe20000400000 */
[----:B------:R-:W-:Y:S01]  /*1880*/  FSETP.GEU.AND P4, PT, R53, -126, PT ;  /* 0xc2fc00003500780b */ /* 0x000fe20003f8e000 */
[----:B------:R-:W-:Y:S01]  /*1890*/  @!P3 FMUL R49, R49, 0.5 ;  /* 0x3f0000003131b820 */ /* 0x000fe20000400000 */
[----:B------:R-:W-:-:S04]  /*18a0*/  FMNMX R4, R78, R19, !PT ;  /* 0x000000134e047209 */ /* 0x000fc80007800000 */
[----:B------:R-:W2:Y:S01]  /*18b0*/  MUFU.EX2 R15, R45 ;  /* 0x0000002d000f7308 */ /* 0x000ea20000000800 */
[----:B---3--:R-:W-:Y:S01]  /*18c0*/  @!P5 FMUL R36, R36, R36 ;  /* 0x000000242424d220 */ /* 0x008fe20000400000 */
[----:B------:R-:W-:Y:S01]  /*18d0*/  FSETP.GEU.AND P5, PT, R60, -126, PT ;  /* 0xc2fc00003c00780b */ /* 0x000fe20003fae000 */
[----:B------:R-:W-:Y:S01]  /*18e0*/  @!P2 FMUL R10, R10, 0.5 ;  /* 0x3f0000000a0aa820 */ /* 0x000fe20000400000 */
[----:B------:R-:W-:-:S03]  /*18f0*/  FMNMX R21, R79, R4, !PT ;  /* 0x000000044f157209 */ /* 0x000fc60007800000 */
[----:B------:R-:W-:Y:S01]  /*1900*/  @!P4 FMUL R53, R53, 0.5 ;  /* 0x3f0000003535c820 */ /* 0x000fe20000400000 */
[----:B------:R-:W-:Y:S01]  /*1910*/  FMNMX R4, R82, R21, !PT ;  /* 0x0000001552047209 */ /* 0x000fe20007800000 */
[----:B----4-:R-:W-:Y:S01]  /*1920*/  @!P6 FMUL R8, R8, R8 ;  /* 0x000000080808e220 */ /* 0x010fe20000400000 */
[----:B------:R-:W-:Y:S01]  /*1930*/  FSETP.GEU.AND P6, PT, R56, -126, PT ;  /* 0xc2fc00003800780b */ /* 0x000fe20003fce000 */
[----:B------:R-:W3:Y:S01]  /*1940*/  MUFU.EX2 R17, R49 ;  /* 0x0000003100117308 */ /* 0x000ee20000000800 */
[----:B------:R-:W-:-:S03]  /*1950*/  FMNMX R23, R83, R4, !PT ;  /* 0x0000000453177209 */ /* 0x000fc60007800000 */
[----:B------:R-:W-:Y:S01]  /*1960*/  @!P5 FMUL R60, R60, 0.5 ;  /* 0x3f0000003c3cd820 */ /* 0x000fe20000400000 */
[----:B------:R-:W-:Y:S01]  /*1970*/  FMNMX R4, R86, R23, !PT ;  /* 0x0000001756047209 */ /* 0x000fe20007800000 */
[----:B--2---:R-:W-:Y:S01]  /*1980*/  @!P1 FMUL R15, R15, R15 ;  /* 0x0000000f0f0f9220 */ /* 0x004fe20000400000 */
[----:B------:R-:W-:Y:S01]  /*1990*/  FSETP.GEU.AND P1, PT, R57, -126, PT ;  /* 0xc2fc00003900780b */ /* 0x000fe20003f2e000 */
[----:B------:R-:W2:Y:S01]  /*19a0*/  MUFU.EX2 R19, R53 ;  /* 0x0000003500137308 */ /* 0x000ea20000000800 */
[----:B------:R-:W-:-:S03]  /*19b0*/  FMNMX R4, R87, R4, !PT ;  /* 0x0000000457047209 */ /* 0x000fc60007800000 */
[----:B------:R-:W-:Y:S02]  /*19c0*/  @!P6 FMUL R56, R56, 0.5 ;  /* 0x3f0000003838e820 */ /* 0x000fe40000400000 */
[----:B------:R-:W4:Y:S02]  /*19d0*/  SHFL.BFLY PT, R23, R4, 0x1, 0x1f ;  /* 0x0c201f0004177f89 */ /* 0x000f2400000e0000 */
[----:B------:R-:W5:Y:S01]  /*19e0*/  MUFU.EX2 R25, R60 ;  /* 0x0000003c00197308 */ /* 0x000f620000000800 */
[----:B---3--:R-:W-:Y:S01]  /*19f0*/  @!P3 FMUL R17, R17, R17 ;  /* 0x000000111111b220 */ /* 0x008fe20000400000 */
[----:B------:R-:W-:Y:S02]  /*1a00*/  FSETP.GEU.AND P3, PT, R61, -126, PT ;  /* 0xc2fc00003d00780b */ /* 0x000fe40003f6e000 */
[----:B------:R-:W-:-:S04]  /*1a10*/  @!P1 FMUL R57, R57, 0.5 ;  /* 0x3f00000039399820 */ /* 0x000fc80000400000 */
[----:B------:R-:W3:Y:S01]  /*1a20*/  MUFU.EX2 R10, R10 ;  /* 0x0000000a000a7308 */ /* 0x000ee20000000800 */
[----:B--2---:R-:W-:Y:S01]  /*1a30*/  @!P4 FMUL R19, R19, R19 ;  /* 0x000000131313c220 */ /* 0x004fe20000400000 */
[----:B------:R-:W-:-:S05]  /*1a40*/  FSETP.GEU.AND P4, PT, R65, -126, PT ;  /* 0xc2fc00004100780b */ /* 0x000fca0003f8e000 */
[----:B------:R-:W-:Y:S01]  /*1a50*/  @!P3 FMUL R61, R61, 0.5 ;  /* 0x3f0000003d3db820 */ /* 0x000fe20000400000 */
[----:B------:R-:W2:Y:S01]  /*1a60*/  MUFU.EX2 R21, R56 ;  /* 0x0000003800157308 */ /* 0x000ea20000000800 */
[----:B-----5:R-:W-:Y:S01]  /*1a70*/  @!P5 FMUL R25, R25, R25 ;  /* 0x000000191919d220 */ /* 0x020fe20000400000 */
[----:B------:R-:W-:Y:S02]  /*1a80*/  FSETP.GEU.AND P5, PT, R72, -126, PT ;  /* 0xc2fc00004800780b */ /* 0x000fe40003fae000 */
[----:B----4-:R-:W-:-:S03]  /*1a90*/  FMNMX R4, R4, R23, !PT ;  /* 0x0000001704047209 */ /* 0x010fc60007800000 */
[----:B------:R-:W-:Y:S01]  /*1aa0*/  @!P4 FMUL R65, R65, 0.5 ;  /* 0x3f0000004141c820 */ /* 0x000fe20000400000 */
[----:B------:R-:W4:Y:S01]  /*1ab0*/  MUFU.EX2 R40, R57 ;  /* 0x0000003900287308 */ /* 0x000f220000000800 */
[----:B---3--:R-:W-:Y:S01]  /*1ac0*/  @!P2 FMUL R10, R10, R10 ;  /* 0x0000000a0a0aa220 */ /* 0x008fe20000400000 */
[----:B------:R-:W-:Y:S01]  /*1ad0*/  FSETP.GEU.AND P2, PT, R64, -126, PT ;  /* 0xc2fc00004000780b */ /* 0x000fe20003f4e000 */
[----:B------:R-:W3:Y:S04]  /*1ae0*/  SHFL.BFLY PT, R23, R4, 0x2, 0x1f ;  /* 0x0c401f0004177f89 */ /* 0x000ee800000e0000 */
[----:B------:R-:W-:Y:S01]  /*1af0*/  @!P5 FMUL R72, R72, 0.5 ;  /* 0x3f0000004848d820 */ /* 0x000fe20000400000 */
[----:B------:R-:W5:Y:S01]  /*1b00*/  MUFU.EX2 R16, R61 ;  /* 0x0000003d00107308 */ /* 0x000f620000000800 */
[----:B--2---:R-:W-:Y:S01]  /*1b10*/  @!P6 FMUL R21, R21, R21 ;  /* 0x000000151515e220 */ /* 0x004fe20000400000 */
[----:B------:R-:W-:-:S05]  /*1b20*/  FSETP.GEU.AND P6, PT, R68, -126, PT ;  /* 0xc2fc00004400780b */ /* 0x000fca0003fce000 */
[----:B------:R-:W-:Y:S01]  /*1b30*/  @!P2 FMUL R64, R64, 0.5 ;  /* 0x3f0000004040a820 */ /* 0x000fe20000400000 */
[----:B------:R-:W2:Y:S01]  /*1b40*/  MUFU.EX2 R44, R65 ;  /* 0x00000041002c7308 */ /* 0x000ea20000000800 */
[----:B----4-:R-:W-:Y:S01]  /*1b50*/  @!P1 FMUL R40, R40, R40 ;  /* 0x0000002828289220 */ /* 0x010fe20000400000 */
[----:B------:R-:W-:-:S05]  /*1b60*/  FSETP.GEU.AND P1, PT, R69, -126, PT ;  /* 0xc2fc00004500780b */ /* 0x000fca0003f2e000 */
[----:B------:R-:W-:Y:S01]  /*1b70*/  @!P6 FMUL R68, R68, 0.5 ;  /* 0x3f0000004444e820 */ /* 0x000fe20000400000 */
[----:B------:R-:W4:Y:S01]  /*1b80*/  MUFU.EX2 R37, R72 ;  /* 0x0000004800257308 */ /* 0x000f220000000800 */
[----:B-----5:R-:W-:Y:S01]  /*1b90*/  @!P3 FMUL R16, R16, R16 ;  /* 0x000000101010b220 */ /* 0x020fe20000400000 */
[----:B------:R-:W-:Y:S02]  /*1ba0*/  FSETP.GEU.AND P3, PT, R73, -126, PT ;  /* 0xc2fc00004900780b */ /* 0x000fe40003f6e000 */
[----:B---3--:R-:W-:-:S03]  /*1bb0*/  FMNMX R4, R4, R23, !PT ;  /* 0x0000001704047209 */ /* 0x008fc60007800000 */
[----:B------:R-:W-:Y:S01]  /*1bc0*/  @!P1 FMUL R69, R69, 0.5 ;  /* 0x3f00000045459820 */ /* 0x000fe20000400000 */
[----:B------:R-:W3:Y:S01]  /*1bd0*/  MUFU.EX2 R29, R64 ;  /* 0x00000040001d7308 */ /* 0x000ee20000000800 */
        /* <DEDUP_REMOVED lines=8> */
[----:B---3--:R-:W-:Y:S01]  /*1c60*/  @!P2 FMUL R29, R29, R29 ;  /* 0x0000001d1d1da220 */ /* 0x008fe20000400000 */
[----:B------:R-:W-:-:S05]  /*1c70*/  FSETP.GEU.AND P2, PT, R76, -126, PT ;  /* 0xc2fc00004c00780b */ /* 0x000fca0003f4e000 */
[----:B------:R-:W-:Y:S01]  /*1c80*/  @!P5 FMUL R81, R81, 0.5 ;  /* 0x3f0000005151d820 */ /* 0x000fe20000400000 */
[----:B------:R-:W3:Y:S01]  /*1c90*/  MUFU.EX2 R48, R73 ;  /* 0x0000004900307308 */ /* 0x000ee20000000800 */
[----:B--2---:R-:W-:Y:S01]  /*1ca0*/  @!P6 FMUL R33, R33, R33 ;  /* 0x000000212121e220 */ /* 0x004fe20000400000 */
[----:B------:R-:W-:-:S05]  /*1cb0*/  FSETP.GEU.AND P6, PT, R80, -126, PT ;  /* 0xc2fc00005000780b */ /* 0x000fca0003fce000 */
[----:B------:R-:W-:Y:S01]  /*1cc0*/  @!P2 FMUL R76, R76, 0.5 ;  /* 0x3f0000004c4ca820 */ /* 0x000fe20000400000 */
[----:B------:R-:W2:Y:S01]  /*1cd0*/  MUFU.EX2 R20, R77 ;  /* 0x0000004d00147308 */ /* 0x000ea20000000800 */
[----:B----4-:R-:W-:Y:S01]  /*1ce0*/  @!P1 FMUL R18, R18, R18 ;  /* 0x0000001212129220 */ /* 0x010fe20000400000 */
[----:B------:R-:W-:-:S04]  /*1cf0*/  FSETP.NEU.AND P1, PT, R4, -INF , PT ;  /* 0xff8000000400780b */ /* 0x000fc80003f2d000 */
[----:B------:R-:W-:Y:S01]  /*1d00*/  FSEL R14, R4, RZ, P1 ;  /* 0x000000ff040e7208 */ /* 0x000fe20000800000 */
[----:B------:R-:W-:Y:S01]  /*1d10*/  @!P6 FMUL R80, R80, 0.5 ;  /* 0x3f0000005050e820 */ /* 0x000fe20000400000 */
[----:B------:R-:W4:Y:S01]  /*1d20*/  MUFU.EX2 R52, R81 ;  /* 0x0000005100347308 */ /* 0x000f220000000800 */
[----:B---3--:R-:W-:Y:S01]  /*1d30*/  @!P3 FMUL R48, R48, R48 ;  /* 0x000000303030b220 */ /* 0x008fe20000400000 */
[----:B------:R-:W-:Y:S01]  /*1d40*/  FSETP.GEU.AND P3, PT, R12, -126, PT ;  /* 0xc2fc00000c00780b */ /* 0x000fe20003f6e000 */
[----:B------:R-:W-:Y:S01]  /*1d50*/  FMUL R14, R14, UR7 ;  /* 0x000000070e0e7c20 */ /* 0x000fe20008400000 */
[----:B------:R-:W-:-:S03]  /*1d60*/  FSETP.GEU.AND P1, PT, R84, -126, PT ;  /* 0xc2fc00005400780b */ /* 0x000fc60003f2e000 */
[--C-:B------:R-:W-:Y:S01]  /*1d70*/  FFMA R45, R27, UR7, -R14.reuse ;  /* 0x000000071b2d7c23 */ /* 0x100fe2000800080e */
[----:B------:R-:W3:Y:S01]  /*1d80*/  MUFU.EX2 R41, R76 ;  /* 0x0000004c00297308 */ /* 0x000ee20000000800 */
[--C-:B------:R-:W-:Y:S01]  /*1d90*/  FFMA R49, R31, UR7, -R14.reuse ;  /* 0x000000071f317c23 */ /* 0x100fe2000800080e */
[--C-:B------:R-:W-:Y:S01]  /*1da0*/  FFMA R26, R26, UR7, -R14.reuse ;  /* 0x000000071a1a7c23 */ /* 0x100fe2000800080e */
[----:B--2---:R-:W-:Y:S01]  /*1db0*/  @!P4 FMUL R20, R20, R20 ;  /* 0x000000141414c220 */ /* 0x004fe20000400000 */
[----:B------:R-:W-:Y:S01]  /*1dc0*/  FSETP.GEU.AND P4, PT, R45, -126, PT ;  /* 0xc2fc00002d00780b */ /* 0x000fe20003f8e000 */
[--C-:B------:R-:W-:Y:S01]  /*1dd0*/  FFMA R30, R30, UR7, -R14.reuse ;  /* 0x000000071e1e7c23 */ /* 0x100fe2000800080e */
[--C-:B------:R-:W-:Y:S01]  /*1de0*/  FFMA R34, R34, UR7, -R14.reuse ;  /* 0x0000000722227c23 */ /* 0x100fe2000800080e */
[----:B------:R-:W-:Y:S01]  /*1df0*/  @!P3 FMUL R12, R12, 0.5 ;  /* 0x3f0000000c0cb820 */ /* 0x000fe20000400000 */
[----:B------:R-:W2:Y:S01]  /*1e00*/  MUFU.EX2 R23, R80 ;  /* 0x0000005000177308 */ /* 0x000ea20000000800 */
[----:B----4-:R-:W-:Y:S01]  /*1e10*/  @!P5 FMUL R52, R52, R52 ;  /* 0x000000343434d220 */ /* 0x010fe20000400000 */
[----:B------:R-:W-:Y:S01]  /*1e20*/  FSETP.GEU.AND P5, PT, R49, -126, PT ;  /* 0xc2fc00003100780b */ /* 0x000fe20003fae000 */
[----:B------:R-:W-:Y:S01]  /*1e30*/  @!P1 FMUL R84, R84, 0.5 ;  /* 0x3f00000054549820 */ /* 0x000fe20000400000 */
[--C-:B------:R-:W-:Y:S01]  /*1e40*/  FFMA R38, R38, UR7, -R14.reuse ;  /* 0x0000000726267c23 */ /* 0x100fe2000800080e */
[--C-:B------:R-:W-:Y:S01]  /*1e50*/  FFMA R51, R51, UR7, -R14.reuse ;  /* 0x0000000733337c23 */ /* 0x100fe2000800080e */
[--C-:B------:R-:W-:Y:S01]  /*1e60*/  FFMA R55, R55, UR7, -R14.reuse ;  /* 0x0000000737377c23 */ /* 0x100fe2000800080e */
[--C-:B------:R-:W-:Y:S01]  /*1e70*/  FFMA R42, R42, UR7, -R14.reuse ;  /* 0x000000072a2a7c23 */ /* 0x100fe2000800080e */
[----:B------:R4:W5:Y:S01]  /*1e80*/  MUFU.EX2 R22, R12 ;  /* 0x0000000c00167308 */ /* 0x0009620000000800 */
[----:B---3--:R-:W-:Y:S01]  /*1e90*/  @!P2 FMUL R41, R41, R41 ;  /* 0x000000292929a220 */ /* 0x008fe20000400000 */
[----:B------:R-:W-:Y:S01]  /*1ea0*/  FSETP.GEU.AND P2, PT, R26, -126, PT ;  /* 0xc2fc00001a00780b */ /* 0x000fe20003f4e000 */
[----:B------:R-:W-:Y:S01]  /*1eb0*/  @!P4 FMUL R45, R45, 0.5 ;  /* 0x3f0000002d2dc820 */ /* 0x000fe20000400000 */
[--C-:B------:R-:W-:Y:S01]  /*1ec0*/  FFMA R46, R46, UR7, -R14.reuse ;  /* 0x000000072e2e7c23 */ /* 0x100fe2000800080e */
[--C-:B------:R-:W-:Y:S01]  /*1ed0*/  FFMA R50, R50, UR7, -R14.reuse ;  /* 0x0000000732327c23 */ /* 0x100fe2000800080e */
[--C-:B------:R-:W-:Y:S01]  /*1ee0*/  FFMA R63, R63, UR7, -R14.reuse ;  /* 0x000000073f3f7c23 */ /* 0x100fe2000800080e */
[----:B------:R-:W-:Y:S01]  /*1ef0*/  @!P5 FMUL R49, R49, 0.5 ;  /* 0x3f0000003131d820 */ /* 0x000fe20000400000 */
[----:B------:R-:W3:Y:S01]  /*1f00*/  MUFU.EX2 R56, R45 ;  /* 0x0000002d00387308 */ /* 0x000ee20000000800 */
[----:B--2---:R-:W-:Y:S01]  /*1f10*/  @!P6 FMUL R23, R23, R23 ;  /* 0x000000171717e220 */ /* 0x004fe20000400000 */
[----:B------:R-:W-:Y:S01]  /*1f20*/  FSETP.GEU.AND P6, PT, R30, -126, PT ;  /* 0xc2fc00001e00780b */ /* 0x000fe20003fce000 */
[--C-:B----4-:R-:W-:Y:S01]  /*1f30*/  FFMA R12, R35, UR7, -R14.reuse ;  /* 0x00000007230c7c23 */ /* 0x110fe2000800080e */
[--C-:B------:R-:W-:Y:S01]  /*1f40*/  FFMA R67, R67, UR7, -R14.reuse ;  /* 0x0000000743437c23 */ /* 0x100fe2000800080e */
[--C-:B------:R-:W-:Y:S01]  /*1f50*/  FFMA R54, R54, UR7, -R14.reuse ;  /* 0x0000000736367c23 */ /* 0x100fe2000800080e */
[--C-:B------:R-:W-:Y:S01]  /*1f60*/  FFMA R59, R59, UR7, -R14.reuse ;  /* 0x000000073b3b7c23 */ /* 0x100fe2000800080e */
[----:B------:R-:W-:Y:S01]  /*1f70*/  @!P2 FMUL R26, R26, 0.5 ;  /* 0x3f0000001a1aa820 */ /* 0x000fe20000400000 */
[----:B------:R-:W2:Y:S01]  /*1f80*/  MUFU.EX2 R60, R49 ;  /* 0x00000031003c7308 */ /* 0x000ea20000000800 */
[----:B-----5:R-:W-:Y:S01]  /*1f90*/  @!P3 FMUL R22, R22, R22 ;  /* 0x000000161616b220 */ /* 0x020fe20000400000 */
[----:B------:R-:W-:Y:S01]  /*1fa0*/  FSETP.GEU.AND P3, PT, R12, -126, PT ;  /* 0xc2fc00000c00780b */ /* 0x000fe20003f6e000 */
[--C-:B------:R-:W-:Y:S01]  /*1fb0*/  FFMA R75, R75, UR7, -R14.reuse ;  /* 0x000000074b4b7c23 */ /* 0x100fe2000800080e */
[--C-:B------:R-:W-:Y:S01]  /*1fc0*/  FFMA R83, R83, UR7, -R14.reuse ;  /* 0x0000000753537c23 */ /* 0x100fe2000800080e */
[--C-:B------:R-:W-:Y:S01]  /*1fd0*/  FFMA R71, R71, UR7, -R14.reuse ;  /* 0x0000000747477c23 */ /* 0x100fe2000800080e */
[--C-:B------:R-:W-:Y:S01]  /*1fe0*/  FFMA R78, R78, UR7, -R14.reuse ;  /* 0x000000074e4e7c23 */ /* 0x100fe2000800080e */
[----:B------:R-:W-:Y:S01]  /*1ff0*/  @!P6 FMUL R30, R30, 0.5 ;  /* 0x3f0000001e1ee820 */ /* 0x000fe20000400000 */
[----:B------:R-:W4:Y:S01]  /*2000*/  MUFU.EX2 R27, R84 ;  /* 0x00000054001b7308 */ /* 0x000f220000000800 */
[----:B---3--:R-:W-:Y:S01]  /*2010*/  @!P4 FMUL R56, R56, R56 ;  /* 0x000000383838c220 */ /* 0x008fe20000400000 */
[--C-:B------:R-:W-:Y:S01]  /*2020*/  FFMA R86, R86, UR7, -R14.reuse ;  /* 0x0000000756567c23 */ /* 0x100fe2000800080e */
[----:B------:R-:W-:Y:S01]  /*2030*/  FFMA R79, R79, UR7, -R14 ;  /* 0x000000074f4f7c23 */ /* 0x000fe2000800080e */
[----:B------:R-:W-:Y:S01]  /*2040*/  FADD R61, R17, R52 ;  /* 0x00000034113d7221 */ /* 0x000fe20000000000 */
[----:B------:R-:W-:Y:S01]  /*2050*/  FADD R57, R8, R41 ;  /* 0x0000002908397221 */ /* 0x000fe20000000000 */
[----:B------:R-:W-:Y:S01]  /*2060*/  F2FP.BF16.F32.PACK_AB R52, R52, R23 ;  /* 0x000000173434723e */ /* 0x000fe200000010ff */
[----:B------:R-:W-:Y:S01]  /*2070*/  @!P3 FMUL R12, R12, 0.5 ;  /* 0x3f0000000c0cb820 */ /* 0x000fe20000400000 */
[----:B------:R3:W5:Y:S01]  /*2080*/  MUFU.EX2 R31, R26 ;  /* 0x0000001a001f7308 */ /* 0x0007620000000800 */
[----:B--2---:R-:W-:-:S07]  /*2090*/  @!P5 FMUL R60, R60, R60 ;  /* 0x0000003c3c3cd220 */ /* 0x004fce0000400000 */
[----:B------:R2:W1:Y:S01]  /*20a0*/  MUFU.EX2 R35, R30 ;  /* 0x0000001e00237308 */ /* 0x0004620000000800 */
[----:B---3--:R-:W-:Y:S01]  /*20b0*/  FFMA R26, R39, UR7, -R14 ;  /* 0x00000007271a7c23 */ /* 0x008fe2000800080e */
[----:B----4-:R-:W-:Y:S01]  /*20c0*/  @!P1 FMUL R27, R27, R27 ;  /* 0x0000001b1b1b9220 */ /* 0x010fe20000400000 */
[----:B------:R-:W-:-:S03]  /*20d0*/  FSETP.GEU.AND P1, PT, R34, -126, PT ;  /* 0xc2fc00002200780b */ /* 0x000fc60003f2e000 */
[----:B------:R-:W-:Y:S02]  /*20e0*/  FSETP.GEU.AND P4, PT, R26, -126, PT ;  /* 0xc2fc00001a00780b */ /* 0x000fe40003f8e000 */
[----:B------:R3:W4:Y:S01]  /*20f0*/  MUFU.EX2 R64, R12 ;  /* 0x0000000c00407308 */ /* 0x0007220000000800 */
[----:B--2---:R-:W-:Y:S01]  /*2100*/  FFMA R30, R43, UR7, -R14 ;  /* 0x000000072b1e7c23 */ /* 0x004fe2000800080e */
[----:B-----5:R-:W-:Y:S01]  /*2110*/  @!P2 FMUL R31, R31, R31 ;  /* 0x0000001f1f1fa220 */ /* 0x020fe20000400000 */
[----:B------:R-:W-:-:S03]  /*2120*/  FSETP.GEU.AND P2, PT, R38, -126, PT ;  /* 0xc2fc00002600780b */ /* 0x000fc60003f4e000 */
[----:B------:R-:W-:Y:S02]  /*2130*/  FSETP.GEU.AND P5, PT, R30, -126, PT ;  /* 0xc2fc00001e00780b */ /* 0x000fe40003fae000 */
[----:B------:R-:W-:Y:S01]  /*2140*/  @!P1 FMUL R34, R34, 0.5 ;  /* 0x3f00000022229820 */ /* 0x000fe20000400000 */
[----:B---3--:R-:W-:Y:S01]  /*2150*/  FFMA R12, R47, UR7, -R14 ;  /* 0x000000072f0c7c23 */ /* 0x008fe2000800080e */
[----:B-1----:R-:W-:Y:S01]  /*2160*/  @!P6 FMUL R35, R35, R35 ;  /* 0x000000232323e220 */ /* 0x002fe20000400000 */
[----:B------:R-:W-:Y:S01]  /*2170*/  @!P4 FMUL R26, R26, 0.5 ;  /* 0x3f0000001a1ac820 */ /* 0x000fe20000400000 */
[----:B------:R1:W2:Y:S01]  /*2180*/  MUFU.EX2 R39, R34 ;  /* 0x0000002200277308 */ /* 0x0002a20000000800 */
[----:B------:R-:W-:-:S03]  /*2190*/  FSETP.GEU.AND P6, PT, R42, -126, PT ;  /* 0xc2fc00002a00780b */ /* 0x000fc60003fce000 */
[----:B------:R-:W-:Y:S01]  /*21a0*/  @!P2 FMUL R38, R38, 0.5 ;  /* 0x3f0000002626a820 */ /* 0x000fe20000400000 */
[----:B----4-:R-:W-:Y:S01]  /*21b0*/  @!P3 FMUL R64, R64, R64 ;  /* 0x000000404040b220 */ /* 0x010fe20000400000 */
[----:B------:R-:W-:Y:S01]  /*21c0*/  FSETP.GEU.AND P3, PT, R12, -126, PT ;  /* 0xc2fc00000c00780b */ /* 0x000fe20003f6e000 */
[----:B------:R-:W-:Y:S01]  /*21d0*/  @!P5 FMUL R30, R30, 0.5 ;  /* 0x3f0000001e1ed820 */ /* 0x000fe20000400000 */
[----:B------:R3:W4:Y:S01]  /*21e0*/  MUFU.EX2 R68, R26 ;  /* 0x0000001a00447308 */ /* 0x0007220000000800 */
[----:B-1----:R-:W-:-:S05]  /*21f0*/  FFMA R34, R74, UR7, -R14 ;  /* 0x000000074a227c23 */ /* 0x002fca000800080e */
[----:B------:R-:W-:Y:S02]  /*2200*/  @!P6 FMUL R42, R42, 0.5 ;  /* 0x3f0000002a2ae820 */ /* 0x000fe40000400000 */
[----:B------:R1:W5:Y:S01]  /*2210*/  MUFU.EX2 R72, R30 ;  /* 0x0000001e00487308 */ /* 0x0003620000000800 */
[----:B--2---:R-:W-:Y:S01]  /*2220*/  @!P1 FMUL R39, R39, R39 ;  /* 0x0000002727279220 */ /* 0x004fe20000400000 */
[----:B------:R-:W-:Y:S01]  /*2230*/  FSETP.GEU.AND P1, PT, R46, -126, PT ;  /* 0xc2fc00002e00780b */ /* 0x000fe20003f2e000 */
[----:B------:R-:W-:Y:S01]  /*2240*/  @!P3 FMUL R12, R12, 0.5 ;  /* 0x3f0000000c0cb820 */ /* 0x000fe20000400000 */
[----:B---3--:R-:W-:-:S04]  /*2250*/  FFMA R26, R58, UR7, -R14 ;  /* 0x000000073a1a7c23 */ /* 0x008fc8000800080e */
[----:B------:R-:W2:Y:S01]  /*2260*/  MUFU.EX2 R43, R38 ;  /* 0x00000026002b7308 */ /* 0x000ea20000000800 */
[----:B----4-:R-:W-:Y:S01]  /*2270*/  @!P4 FMUL R68, R68, R68 ;  /* 0x000000444444c220 */ /* 0x010fe20000400000 */
[----:B------:R-:W-:Y:S01]  /*2280*/  FSETP.GEU.AND P4, PT, R51, -126, PT ;  /* 0xc2fc00003300780b */ /* 0x000fe20003f8e000 */
[----:B-1----:R-:W-:-:S04]  /*2290*/  FFMA R30, R66, UR7, -R14 ;  /* 0x00000007421e7c23 */ /* 0x002fc8000800080e */
[----:B------:R-:W-:Y:S01]  /*22a0*/  @!P1 FMUL R46, R46, 0.5 ;  /* 0x3f0000002e2e9820 */ /* 0x000fe20000400000 */
[----:B------:R1:W3:Y:S01]  /*22b0*/  MUFU.EX2 R76, R12 ;  /* 0x0000000c004c7308 */ /* 0x0002e20000000800 */
[----:B-----5:R-:W-:Y:S01]  /*22c0*/  @!P5 FMUL R72, R72, R72 ;  /* 0x000000484848d220 */ /* 0x020fe20000400000 */
[----:B------:R-:W-:-:S05]  /*22d0*/  FSETP.GEU.AND P5, PT, R55, -126, PT ;  /* 0xc2fc00003700780b */ /* 0x000fca0003fae000 */
[----:B------:R-:W-:Y:S01]  /*22e0*/  @!P4 FMUL R51, R51, 0.5 ;  /* 0x3f0000003333c820 */ /* 0x000fe20000400000 */
[----:B------:R-:W4:Y:S01]  /*22f0*/  MUFU.EX2 R45, R42 ;  /* 0x0000002a002d7308 */ /* 0x000f220000000800 */
[----:B--2---:R-:W-:Y:S01]  /*2300*/  @!P2 FMUL R43, R43, R43 ;  /* 0x0000002b2b2ba220 */ /* 0x004fe20000400000 */
[----:B------:R-:W-:Y:S01]  /*2310*/  FSETP.GEU.AND P2, PT, R50, -126, PT ;  /* 0xc2fc00003200780b */ /* 0x000fe20003f4e000 */
[----:B-1----:R-:W-:-:S04]  /*2320*/  FFMA R12, R62, UR7, -R14 ;  /* 0x000000073e0c7c23 */ /* 0x002fc8000800080e */
[----:B------:R-:W-:Y:S01]  /*2330*/  @!P5 FMUL R55, R55, 0.5 ;  /* 0x3f0000003737d820 */ /* 0x000fe20000400000 */
[----:B------:R1:W2:Y:S01]  /*2340*/  MUFU.EX2 R58, R51 ;  /* 0x00000033003a7308 */ /* 0x0002a20000000800 */
[----:B---3--:R-:W-:Y:S01]  /*2350*/  @!P3 FMUL R76, R76, R76 ;  /* 0x0000004c4c4cb220 */ /* 0x008fe20000400000 */
[----:B------:R-:W-:-:S05]  /*2360*/  FSETP.GEU.AND P3, PT, R59, -126, PT ;  /* 0xc2fc00003b00780b */ /* 0x000fca0003f6e000 */
[----:B------:R-:W-:Y:S01]  /*2370*/  @!P2 FMUL R50, R50, 0.5 ;  /* 0x3f0000003232a820 */ /* 0x000fe20000400000 */
[----:B------:R3:W5:Y:S01]  /*2380*/  MUFU.EX2 R62, R55 ;  /* 0x00000037003e7308 */ /* 0x0007620000000800 */
[----:B----4-:R-:W-:Y:S01]  /*2390*/  @!P6 FMUL R45, R45, R45 ;  /* 0x0000002d2d2de220 */ /* 0x010fe20000400000 */
[----:B------:R-:W-:Y:S01]  /*23a0*/  FSETP.GEU.AND P6, PT, R54, -126, PT ;  /* 0xc2fc00003600780b */ /* 0x000fe20003fce000 */
[----:B-1----:R-:W-:Y:S01]  /*23b0*/  FADD R51, R32, R37 ;  /* 0x0000002520337221 */ /* 0x002fe20000000000 */
[----:B------:R-:W-:-:S03]  /*23c0*/  F2FP.BF16.F32.PACK_AB R32, R13, R32 ;  /* 0x000000200d20723e */ /* 0x000fc600000010ff */
[----:B------:R-:W-:Y:S01]  /*23d0*/  @!P3 FMUL R59, R59, 0.5 ;  /* 0x3f0000003b3bb820 */ /* 0x000fe20000400000 */
[----:B------:R-:W1:Y:S01]  /*23e0*/  MUFU.EX2 R47, R46 ;  /* 0x0000002e002f7308 */ /* 0x000e620000000800 */
[----:B--2---:R-:W-:Y:S01]  /*23f0*/  @!P4 FMUL R58, R58, R58 ;  /* 0x0000003a3a3ac220 */ /* 0x004fe20000400000 */
[----:B------:R-:W-:Y:S01]  /*2400*/  FSETP.GEU.AND P4, PT, R63, -126, PT ;  /* 0xc2fc00003f00780b */ /* 0x000fe20003f8e000 */
[----:B---3--:R-:W-:Y:S01]  /*2410*/  FADD R55, R36, R23 ;  /* 0x0000001724377221 */ /* 0x008fe20000000000 */
[----:B------:R-:W-:-:S03]  /*2420*/  F2FP.BF16.F32.PACK_AB R36, R17, R36 ;  /* 0x000000241124723e */ /* 0x000fc600000010ff */
[----:B------:R-:W-:Y:S01]  /*2430*/  @!P6 FMUL R54, R54, 0.5 ;  /* 0x3f0000003636e820 */ /* 0x000fe20000400000 */
[----:B------:R-:W2:Y:S01]  /*2440*/  MUFU.EX2 R49, R50 ;  /* 0x0000003200317308 */ /* 0x000ea20000000800 */
[----:B-----5:R-:W-:Y:S01]  /*2450*/  @!P5 FMUL R62, R62, R62 ;  /* 0x0000003e3e3ed220 */ /* 0x020fe20000400000 */
[----:B------:R-:W-:-:S05]  /*2460*/  FSETP.GEU.AND P5, PT, R67, -126, PT ;  /* 0xc2fc00004300780b */ /* 0x000fca0003fae000 */
[----:B------:R-:W-:Y:S01]  /*2470*/  @!P4 FMUL R63, R63, 0.5 ;  /* 0x3f0000003f3fc820 */ /* 0x000fe20000400000 */
[----:B------:R-:W3:Y:S01]  /*2480*/  MUFU.EX2 R53, R54 ;  /* 0x0000003600357308 */ /* 0x000ee20000000800 */
[----:B-1----:R-:W-:Y:S01]  /*2490*/  @!P1 FMUL R47, R47, R47 ;  /* 0x0000002f2f2f9220 */ /* 0x002fe20000400000 */
[----:B------:R-:W-:-:S05]  /*24a0*/  FSETP.GEU.AND P1, PT, R26, -126, PT ;  /* 0xc2fc00001a00780b */ /* 0x000fca0003f2e000 */
[----:B------:R-:W-:Y:S01]  /*24b0*/  @!P5 FMUL R67, R67, 0.5 ;  /* 0x3f0000004343d820 */ /* 0x000fe20000400000 */
[----:B------:R-:W1:Y:S01]  /*24c0*/  MUFU.EX2 R63, R63 ;  /* 0x0000003f003f7308 */ /* 0x000e620000000800 */
[----:B--2---:R-:W-:Y:S01]  /*24d0*/  @!P2 FMUL R49, R49, R49 ;  /* 0x000000313131a220 */ /* 0x004fe20000400000 */
[----:B------:R-:W-:-:S05]  /*24e0*/  FSETP.GEU.AND P2, PT, R12, -126, PT ;  /* 0xc2fc00000c00780b */ /* 0x000fca0003f4e000 */
[----:B------:R-:W-:Y:S01]  /*24f0*/  @!P1 FMUL R26, R26, 0.5 ;  /* 0x3f0000001a1a9820 */ /* 0x000fe20000400000 */
[----:B------:R-:W2:Y:S01]  /*2500*/  MUFU.EX2 R67, R67 ;  /* 0x0000004300437308 */ /* 0x000ea20000000800 */
[----:B---3--:R-:W-:Y:S01]  /*2510*/  @!P6 FMUL R53, R53, R53 ;  /* 0x000000353535e220 */ /* 0x008fe20000400000 */
[----:B------:R-:W-:-:S05]  /*2520*/  FSETP.GEU.AND P6, PT, R30, -126, PT ;  /* 0xc2fc00001e00780b */ /* 0x000fca0003fce000 */
[----:B------:R-:W-:Y:S01]  /*2530*/  @!P2 FMUL R12, R12, 0.5 ;  /* 0x3f0000000c0ca820 */ /* 0x000fe20000400000 */
[----:B------:R3:W4:Y:S01]  /*2540*/  MUFU.EX2 R80, R26 ;  /* 0x0000001a00507308 */ /* 0x0007220000000800 */
[----:B-1----:R-:W-:-:S06]  /*2550*/  @!P4 FMUL R63, R63, R63 ;  /* 0x0000003f3f3fc220 */ /* 0x002fcc0000400000 */
[----:B------:R-:W-:Y:S01]  /*2560*/  @!P6 FMUL R30, R30, 0.5 ;  /* 0x3f0000001e1ee820 */ /* 0x000fe20000400000 */
[----:B------:R1:W5:Y:S01]  /*2570*/  MUFU.EX2 R66, R12 ;  /* 0x0000000c00427308 */ /* 0x0003620000000800 */
[----:B--2---:R-:W-:Y:S01]  /*2580*/  @!P5 FMUL R67, R67, R67 ;  /* 0x000000434343d220 */ /* 0x004fe20000400000 */
[----:B------:R-:W-:Y:S01]  /*2590*/  FSETP.GEU.AND P5, PT, R83, -126, PT ;  /* 0xc2fc00005300780b */ /* 0x000fe20003fae000 */
[----:B---3--:R-:W-:Y:S02]  /*25a0*/  FFMA R26, R70, UR7, -R14 ;  /* 0x00000007461a7c23 */ /* 0x008fe4000800080e */
[----:B------:R-:W-:-:S03]  /*25b0*/  FADD R50, R64, R67 ;  /* 0x0000004340327221 */ /* 0x000fc60000000000 */
[----:B------:R-:W2:Y:S01]  /*25c0*/  MUFU.EX2 R59, R59 ;  /* 0x0000003b003b7308 */ /* 0x000ea20000000800 */
[--C-:B-1----:R-:W-:Y:S01]  /*25d0*/  FFMA R12, R82, UR7, -R14.reuse ;  /* 0x00000007520c7c23 */ /* 0x102fe2000800080e */
[----:B----4-:R-:W-:Y:S01]  /*25e0*/  @!P1 FMUL R80, R80, R80 ;  /* 0x0000005050509220 */ /* 0x010fe20000400000 */
[----:B------:R-:W-:Y:S01]  /*25f0*/  FSETP.GEU.AND P1, PT, R34, -126, PT ;  /* 0xc2fc00002200780b */ /* 0x000fe20003f2e000 */
[----:B------:R-:W-:Y:S01]  /*2600*/  FFMA R14, R87, UR7, -R14 ;  /* 0x00000007570e7c23 */ /* 0x000fe2000800080e */
[----:B------:R-:W-:Y:S01]  /*2610*/  ULOP3.LUT UR7, UR13, 0x8, URZ, 0xc, !UPT ;  /* 0x000000080d077892 */ /* 0x000fe2000f8e0c3f */
[----:B------:R-:W-:Y:S01]  /*2620*/  FSETP.GEU.AND P4, PT, R12, -126, PT ;  /* 0xc2fc00000c00780b */ /* 0x000fe20003f8e000 */
[----:B------:R-:W-:Y:S01]  /*2630*/  @!P5 FMUL R83, R83, 0.5 ;  /* 0x3f0000005353d820 */ /* 0x000fe20000400000 */
[----:B------:R1:W3:Y:S01]  /*2640*/  MUFU.EX2 R70, R30 ;  /* 0x0000001e00467308 */ /* 0x0002e20000000800 */
[----:B-----5:R-:W-:Y:S01]  /*2650*/  @!P2 FMUL R66, R66, R66 ;  /* 0x000000424242a220 */ /* 0x020fe20000400000 */
[----:B------:R-:W-:-:S06]  /*2660*/  FSETP.GEU.AND P2, PT, R75, -126, PT ;  /* 0xc2fc00004b00780b */ /* 0x000fcc0003f4e000 */
[----:B------:R-:W-:Y:S01]  /*2670*/  @!P1 FMUL R34, R34, 0.5 ;  /* 0x3f00000022229820 */ /* 0x000fe20000400000 */
[----:B--2---:R-:W-:Y:S01]  /*2680*/  @!P3 FMUL R59, R59, R59 ;  /* 0x0000003b3b3bb220 */ /* 0x004fe20000400000 */
[----:B------:R-:W2:Y:S01]  /*2690*/  MUFU.EX2 R83, R83 ;  /* 0x0000005300537308 */ /* 0x000ea20000000800 */
[----:B------:R-:W-:Y:S01]  /*26a0*/  @!P4 FMUL R12, R12, 0.5 ;  /* 0x3f0000000c0cc820 */ /* 0x000fe20000400000 */
[----:B------:R-:W-:Y:S01]  /*26b0*/  FSETP.GEU.AND P3, PT, R26, -126, PT ;  /* 0xc2fc00001a00780b */ /* 0x000fe20003f6e000 */
[----:B-1----:R-:W-:Y:S01]  /*26c0*/  FADD R30, R9, R44 ;  /* 0x0000002c091e7221 */ /* 0x002fe20000000000 */
[----:B------:R-:W-:Y:S01]  /*26d0*/  F2FP.BF16.F32.PACK_AB R44, R44, R29 ;  /* 0x0000001d2c2c723e */ /* 0x000fe200000010ff */
[----:B------:R-:W-:Y:S01]  /*26e0*/  @!P2 FMUL R75, R75, 0.5 ;  /* 0x3f0000004b4ba820 */ /* 0x000fe20000400000 */
[----:B---3--:R-:W-:Y:S02]  /*26f0*/  @!P6 FMUL R70, R70, R70 ;  /* 0x000000464646e220 */ /* 0x008fe40000400000 */
[----:B------:R-:W1:Y:S01]  /*2700*/  MUFU.EX2 R82, R34 ;  /* 0x0000002200527308 */ /* 0x000e620000000800 */
[----:B------:R-:W-:Y:S01]  /*2710*/  FSETP.GEU.AND P6, PT, R71, -126, PT ;  /* 0xc2fc00004700780b */ /* 0x000fe20003fce000 */
[----:B------:R-:W-:Y:S01]  /*2720*/  FADD R69, R30, R61 ;  /* 0x0000003d1e457221 */ /* 0x000fe20000000000 */
[----:B------:R-:W-:Y:S01]  /*2730*/  FADD R30, R11, R18 ;  /* 0x000000120b1e7221 */ /* 0x000fe20000000000 */
[----:B------:R-:W-:Y:S01]  /*2740*/  FADD R61, R19, R22 ;  /* 0x00000016133d7221 */ /* 0x000fe20000000000 */
[----:B------:R-:W-:-:S02]  /*2750*/  FADD R46, R39, R70 ;  /* 0x00000046272e7221 */ /* 0x000fc40000000000 */
[----:B------:R-:W-:Y:S01]  /*2760*/  @!P3 FMUL R26, R26, 0.5 ;  /* 0x3f0000001a1ab820 */ /* 0x000fe20000400000 */
[----:B------:R3:W4:Y:S01]  /*2770*/  MUFU.EX2 R84, R12 ;  /* 0x0000000c00547308 */ /* 0x0007220000000800 */
[----:B--2---:R-:W-:Y:S01]  /*2780*/  @!P5 FMUL R83, R83, R83 ;  /* 0x000000535353d220 */ /* 0x004fe20000400000 */
[----:B------:R-:W-:Y:S01]  /*2790*/  FSETP.GEU.AND P5, PT, R14, -126, PT ;  /* 0xc2fc00000e00780b */ /* 0x000fe20003fae000 */
[----:B------:R-:W-:Y:S01]  /*27a0*/  FADD R61, R30, R61 ;  /* 0x0000003d1e3d7221 */ /* 0x000fe20000000000 */
[----:B------:R-:W-:Y:S01]  /*27b0*/  FADD R30, R56, R59 ;  /* 0x0000003b381e7221 */ /* 0x000fe20000000000 */
[----:B------:R-:W-:Y:S01]  /*27c0*/  FADD R81, R58, R83 ;  /* 0x000000533a517221 */ /* 0x000fe20000000000 */
[----:B------:R-:W-:Y:S02]  /*27d0*/  @!P6 FMUL R71, R71, 0.5 ;  /* 0x3f0000004747e820 */ /* 0x000fe40000400000 */
[----:B------:R-:W2:Y:S01]  /*27e0*/  MUFU.EX2 R75, R75 ;  /* 0x0000004b004b7308 */ /* 0x000ea20000000800 */
[----:B-1----:R-:W-:Y:S01]  /*27f0*/  @!P1 FMUL R82, R82, R82 ;  /* 0x0000005252529220 */ /* 0x002fe20000400000 */
[----:B------:R-:W-:Y:S01]  /*2800*/  FSETP.GEU.AND P1, PT, R78, -126, PT ;  /* 0xc2fc00004e00780b */ /* 0x000fe20003f2e000 */
[----:B---3--:R-:W-:Y:S01]  /*2810*/  FADD R12, R24, R21 ;  /* 0x00000015180c7221 */ /* 0x008fe20000000000 */
[----:B------:R-:W-:Y:S01]  /*2820*/  FADD R50, R50, R81 ;  /* 0x0000005132327221 */ /* 0x000fe20000000000 */
[----:B------:R-:W-:Y:S01]  /*2830*/  FADD R73, R45, R82 ;  /* 0x000000522d497221 */ /* 0x000fe20000000000 */
[C---:B------:R-:W-:Y:S01]  /*2840*/  F2FP.BF16.F32.PACK_AB R24, R5.reuse, R24 ;  /* 0x000000180518723e */ /* 0x040fe200000010ff */
[----:B------:R-:W-:Y:S01]  /*2850*/  FADD R34, R12, R51 ;  /* 0x000000330c227221 */ /* 0x000fe20000000000 */
[----:B------:R1:W3:Y:S01]  /*2860*/  MUFU.EX2 R74, R26 ;  /* 0x0000001a004a7308 */ /* 0x0002e20000000800 */
[----:B----4-:R-:W-:Y:S01]  /*2870*/  @!P4 FMUL R84, R84, R84 ;  /* 0x000000545454c220 */ /* 0x010fe20000400000 */
[----:B------:R-:W-:Y:S01]  /*2880*/  FSETP.GEU.AND P4, PT, R86, -126, PT ;  /* 0xc2fc00005600780b */ /* 0x000fe20003f8e000 */
[----:B------:R-:W-:Y:S01]  /*2890*/  FADD R12, R5, R40 ;  /* 0x00000028050c7221 */ /* 0x000fe20000000000 */
[----:B------:R-:W-:Y:S01]  /*28a0*/  @!P5 FMUL R14, R14, 0.5 ;  /* 0x3f0000000e0ed820 */ /* 0x000fe20000400000 */
[----:B------:R-:W-:-:S02]  /*28b0*/  F2FP.BF16.F32.PACK_AB R40, R40, R21 ;  /* 0x000000152828723e */ /* 0x000fc400000010ff */
[----:B------:R-:W-:Y:S01]  /*28c0*/  @!P1 FMUL R78, R78, 0.5 ;  /* 0x3f0000004e4e9820 */ /* 0x000fe20000400000 */
[----:B------:R-:W4:Y:S01]  /*28d0*/  MUFU.EX2 R71, R71 ;  /* 0x0000004700477308 */ /* 0x000f220000000800 */
[----:B--2---:R-:W-:Y:S01]  /*28e0*/  @!P2 FMUL R75, R75, R75 ;  /* 0x0000004b4b4ba220 */ /* 0x004fe20000400000 */
[----:B------:R-:W-:Y:S01]  /*28f0*/  FSETP.GEU.AND P2, PT, R79, -126, PT ;  /* 0xc2fc00004f00780b */ /* 0x000fe20003f4e000 */
[----:B-1----:R-:W-:Y:S01]  /*2900*/  FADD R26, R28, R29 ;  /* 0x0000001d1c1a7221 */ /* 0x002fe20000000000 */
[----:B------:R-:W-:Y:S01]  /*2910*/  F2FP.BF16.F32.PACK_AB R29, R64, R39 ;  /* 0x00000027401d723e */ /* 0x000fe200000010ff */
[----:B------:R-:W-:Y:S01]  /*2920*/  FADD R77, R72, R75 ;  /* 0x0000004b484d7221 */ /* 0x000fe20000000000 */
[----:B------:R-:W-:Y:S01]  /*2930*/  F2FP.BF16.F32.PACK_AB R39, R62, R53 ;  /* 0x000000353e27723e */ /* 0x000fe200000010ff */
[----:B------:R-:W-:Y:S01]  /*2940*/  FADD R65, R26, R55 ;  /* 0x000000371a417221 */ /* 0x000fe20000000000 */
[----:B------:R-:W-:Y:S01]  /*2950*/  FADD R55, R13, R48 ;  /* 0x000000300d377221 */ /* 0x000fe20000000000 */
[----:B------:R-:W-:Y:S01]  /*2960*/  @!P4 FMUL R86, R86, 0.5 ;  /* 0x3f0000005656c820 */ /* 0x000fe20000400000 */
[----:B------:R-:W1:Y:S01]  /*2970*/  MUFU.EX2 R78, R78 ;  /* 0x0000004e004e7308 */ /* 0x000e620000000800 */
[----:B------:R-:W-:Y:S01]  /*2980*/  FADD R26, R2, R25 ;  /* 0x00000019021a7221 */ /* 0x000fe20000000000 */
[----:B------:R-:W-:Y:S01]  /*2990*/  FADD R38, R12, R55 ;  /* 0x000000370c267221 */ /* 0x000fe20000000000 */
[----:B------:R-:W-:Y:S01]  /*29a0*/  FADD R55, R15, R20 ;  /* 0x000000140f377221 */ /* 0x000fe20000000000 */
[----:B------:R-:W-:Y:S01]  /*29b0*/  FADD R12, R7, R16 ;  /* 0x00000010070c7221 */ /* 0x000fe20000000000 */
[----:B------:R-:W-:Y:S01]  /*29c0*/  @!P2 FMUL R79, R79, 0.5 ;  /* 0x3f0000004f4fa820 */ /* 0x000fe20000400000 */
[----:B------:R-:W-:Y:S01]  /*29d0*/  FADD R42, R26, R57 ;  /* 0x000000391a2a7221 */ /* 0x000fe20000000000 */
[----:B------:R-:W-:Y:S01]  /*29e0*/  FADD R26, R6, R33 ;  /* 0x00000021061a7221 */ /* 0x000fe20000000000 */
[----:B------:R-:W-:Y:S01]  /*29f0*/  FADD R12, R12, R55 ;  /* 0x000000370c0c7221 */ /* 0x000fe20000000000 */
[----:B------:R2:W5:Y:S01]  /*2a00*/  MUFU.EX2 R51, R79 ;  /* 0x0000004f00337308 */ /* 0x0005620000000800 */
[----:B------:R-:W-:Y:S01]  /*2a10*/  FADD R57, R10, R27 ;  /* 0x0000001b0a397221 */ /* 0x000fe20000000000 */
[----:B---3--:R-:W-:Y:S01]  /*2a20*/  @!P3 FMUL R74, R74, R74 ;  /* 0x0000004a4a4ab220 */ /* 0x008fe20000400000 */
[----:B----4-:R-:W-:Y:S01]  /*2a30*/  @!P6 FMUL R71, R71, R71 ;  /* 0x000000474747e220 */ /* 0x010fe20000400000 */
[----:B------:R-:W-:Y:S01]  /*2a40*/  FADD R85, R30, R77 ;  /* 0x0000004d1e557221 */ /* 0x000fe20000000000 */
[----:B------:R-:W-:Y:S01]  /*2a50*/  FADD R57, R26, R57 ;  /* 0x000000391a397221 */ /* 0x000fe20000000000 */
[----:B------:R-:W-:Y:S01]  /*2a60*/  FADD R26, R31, R80 ;  /* 0x000000501f1a7221 */ /* 0x000fe20000000000 */
[----:B------:R-:W-:Y:S01]  /*2a70*/  FADD R30, R43, R74 ;  /* 0x0000004a2b1e7221 */ /* 0x000fe20000000000 */
[----:B------:R-:W3:Y:S01]  /*2a80*/  MUFU.EX2 R86, R86 ;  /* 0x0000005600567308 */ /* 0x000ee20000000800 */
[----:B--2---:R-:W-:Y:S01]  /*2a90*/  FADD R79, R49, R84 ;  /* 0x00000054314f7221 */ /* 0x004fe20000000000 */
[----:B-1----:R-:W-:Y:S01]  /*2aa0*/  @!P1 FMUL R78, R78, R78 ;  /* 0x0000004e4e4e9220 */ /* 0x002fe20000400000 */
[----:B------:R-:W-:Y:S01]  /*2ab0*/  FADD R54, R26, R73 ;  /* 0x000000491a367221 */ /* 0x000fe20000000000 */
[----:B------:R-:W-:Y:S01]  /*2ac0*/  FADD R26, R60, R63 ;  /* 0x0000003f3c1a7221 */ /* 0x000fe20000000000 */
[----:B------:R-:W-:Y:S01]  /*2ad0*/  FADD R87, R46, R79 ;  /* 0x0000004f2e577221 */ /* 0x000fe20000000000 */
[----:B------:R-:W-:Y:S01]  /*2ae0*/  FADD R73, R47, R78 ;  /* 0x0000004e2f497221 */ /* 0x000fe20000000000 */
[----:B------:R-:W-:Y:S01]  /*2af0*/  FADD R46, R68, R71 ;  /* 0x00000047442e7221 */ /* 0x000fe20000000000 */
[----:B------:R1:W2:Y:S01]  /*2b00*/  MUFU.EX2 R55, R14 ;  /* 0x0000000e00377308 */ /* 0x0002a20000000800 */
[----:B-----5:R-:W-:Y:S01]  /*2b10*/  @!P2 FMUL R51, R51, R51 ;  /* 0x000000333333a220 */ /* 0x020fe20000400000 */
[----:B------:R-:W-:Y:S01]  /*2b20*/  FADD R54, R54, R87 ;  /* 0x0000005736367221 */ /* 0x000fe20000000000 */
[----:B------:R-:W-:Y:S01]  /*2b30*/  FADD R50, R85, R50 ;  /* 0x0000003255327221 */ /* 0x000fe20000000000 */
[----:B------:R-:W-:Y:S01]  /*2b40*/  FADD R34, R34, R65 ;  /* 0x0000004122227221 */ /* 0x000fe20000000000 */
[----:B------:R-:W-:Y:S01]  /*2b50*/  FADD R77, R76, R51 ;  /* 0x000000334c4d7221 */ /* 0x000fe20000000000 */
[----:B------:R-:W-:Y:S01]  /*2b60*/  FADD R38, R38, R69 ;  /* 0x0000004526267221 */ /* 0x000fe20000000000 */
[----:B------:R-:W-:Y:S01]  /*2b70*/  FADD R57, R42, R57 ;  /* 0x000000392a397221 */ /* 0x000fe20000000000 */
[----:B------:R-:W-:Y:S01]  /*2b80*/  FADD R61, R12, R61 ;  /* 0x0000003d0c3d7221 */ /* 0x000fe20000000000 */
[----:B---3--:R-:W-:Y:S01]  /*2b90*/  @!P4 FMUL R86, R86, R86 ;  /* 0x000000565656c220 */ /* 0x008fe20000400000 */
[----:B-1----:R-:W-:Y:S01]  /*2ba0*/  FADD R14, R35, R66 ;  /* 0x00000042230e7221 */ /* 0x002fe20000000000 */
[----:B------:R-:W-:Y:S01]  /*2bb0*/  FADD R26, R26, R77 ;  /* 0x0000004d1a1a7221 */ /* 0x000fe20000000000 */
[----:B------:R-:W-:Y:S01]  /*2bc0*/  MOV R12, UR7 ;  /* 0x00000007000c7c02 */ /* 0x000fe20008000f00 */
[----:B------:R-:W-:Y:S01]  /*2bd0*/  FADD R79, R53, R86 ;  /* 0x00000056354f7221 */ /* 0x000fe20000000000 */
[----:B------:R-:W-:Y:S01]  /*2be0*/  FADD R14, R14, R73 ;  /* 0x000000490e0e7221 */ /* 0x000fe20000000000 */
[----:B------:R-:W-:Y:S01]  /*2bf0*/  FADD R34, R34, R57 ;  /* 0x0000003922227221 */ /* 0x000fe20000000000 */
[----:B------:R-:W-:Y:S01]  /*2c00*/  FADD R61, R38, R61 ;  /* 0x0000003d263d7221 */ /* 0x000fe20000000000 */
[----:B--2---:R-:W-:Y:S01]  /*2c10*/  @!P5 FMUL R55, R55, R55 ;  /* 0x000000373737d220 */ /* 0x004fe20000400000 */
[----:B------:R-:W-:Y:S01]  /*2c20*/  FADD R79, R30, R79 ;  /* 0x0000004f1e4f7221 */ /* 0x000fe20000000000 */
[----:B------:R1:W-:Y:S01]  /*2c30*/  SYNCS.ARRIVE.TRANS64.A1T0 RZ, [R12+UR15], RZ ;  /* 0x000000ff0cff79a7 */ /* 0x0003e2000810000f */
[----:B------:R-:W-:Y:S01]  /*2c40*/  F2FP.BF16.F32.PACK_AB R42, R16, R25 ;  /* 0x00000019102a723e */ /* 0x000fe200000010ff */
[----:B------:R-:W-:Y:S01]  /*2c50*/  FADD R81, R62, R55 ;  /* 0x000000373e517221 */ /* 0x000fe20000000000 */
[----:B------:R-:W-:Y:S01]  /*2c60*/  FADD R79, R14, R79 ;  /* 0x0000004f0e4f7221 */ /* 0x000fe20000000000 */
[----:B------:R-:W-:-:S02]  /*2c70*/  F2FP.BF16.F32.PACK_AB R48, R48, R37 ;  /* 0x000000253030723e */ /* 0x000fc400000010ff */
[----:B------:R-:W-:Y:S01]  /*2c80*/  FADD R81, R46, R81 ;  /* 0x000000512e517221 */ /* 0x000fe20000000000 */
[----:B------:R-:W-:Y:S01]  /*2c90*/  FADD R54, R54, R79 ;  /* 0x0000004f36367221 */ /* 0x000fe20000000000 */
[----:B------:R-:W-:Y:S01]  /*2ca0*/  F2FP.BF16.F32.PACK_AB R46, R18, R33 ;  /* 0x00000021122e723e */ /* 0x000fe200000010ff */
[----:B-1----:R-:W-:Y:S01]  /*2cb0*/  FADD R12, R34, R61 ;  /* 0x0000003d220c7221 */ /* 0x002fe20000000000 */
[----:B------:R-:W-:Y:S01]  /*2cc0*/  FADD R81, R26, R81 ;  /* 0x000000511a517221 */ /* 0x000fe20000000000 */
[----:B------:R-:W-:Y:S02]  /*2cd0*/  F2FP.BF16.F32.PACK_AB R25, R56, R31 ;  /* 0x0000001f3819723e */ /* 0x000fe400000010ff */
[----:B------:R-:W-:Y:S01]  /*2ce0*/  F2FP.BF16.F32.PACK_AB R31, R68, R43 ;  /* 0x0000002b441f723e */ /* 0x000fe200000010ff */
[----:B------:R-:W-:Y:S01]  /*2cf0*/  FADD R81, R50, R81 ;  /* 0x0000005132517221 */ /* 0x000fe20000000000 */
[----:B------:R-:W-:Y:S02]  /*2d00*/  F2FP.BF16.F32.PACK_AB R50, R20, R41 ;  /* 0x000000291432723e */ /* 0x000fe400000010ff */
[----:B------:R-:W-:Y:S01]  /*2d10*/  F2FP.BF16.F32.PACK_AB R33, R72, R45 ;  /* 0x0000002d4821723e */ /* 0x000fe200000010ff */
[----:B------:R-:W-:Y:S01]  /*2d20*/  FADD R14, R54, R81 ;  /* 0x00000051360e7221 */ /* 0x000fe20000000000 */
[----:B------:R-:W-:-:S02]  /*2d30*/  F2FP.BF16.F32.PACK_AB R54, R22, R27 ;  /* 0x0000001b1636723e */ /* 0x000fc400000010ff */
[----:B------:R-:W-:Y:S02]  /*2d40*/  F2FP.BF16.F32.PACK_AB R27, R60, R35 ;  /* 0x000000233c1b723e */ /* 0x000fe400000010ff */
[----:B------:R-:W-:Y:S02]  /*2d50*/  F2FP.BF16.F32.PACK_AB R35, R76, R47 ;  /* 0x0000002f4c23723e */ /* 0x000fe400000010ff */
[----:B------:R-:W-:Y:S02]  /*2d60*/  F2FP.BF16.F32.PACK_AB R37, R58, R49 ;  /* 0x000000313a25723e */ /* 0x000fe400000010ff */
[----:B------:R-:W-:Y:S02]  /*2d70*/  F2FP.BF16.F32.PACK_AB R26, R7, R2 ;  /* 0x00000002071a723e */ /* 0x000fe400000010ff */
[----:B------:R-:W-:Y:S02]  /*2d80*/  F2FP.BF16.F32.PACK_AB R28, R9, R28 ;  /* 0x0000001c091c723e */ /* 0x000fe400000010ff */
        /* <DEDUP_REMOVED lines=9> */
[----:B------:R-:W-:Y:S01]  /*2e20*/  F2FP.BF16.F32.PACK_AB R53, R83, R84 ;  /* 0x000000545335723e */ /* 0x000fe200000010ff */
[----:B------:R-:W-:Y:S06]  /*2e30*/  @!P0 BRA `(.L_x_19) ;  /* 0x0000000000048947 */ /* 0x000fec0003800000 */
[----:B------:R-:W-:Y:S01]  /*2e40*/  BPT.TRAP 0x1 ;  /* 0x000000040000795c */ /* 0x000fe20000300000 */
.L_x_19:
[----:B------:R-:W1:Y:S02]  /*2e50*/  SYNCS.PHASECHK.TRANS64.TRYWAIT P1, [UR37+0xc008], R0 ;  /* 0x00c00800ff0075a7 */ /* 0x000e640008020165 */
[----:B-1----:R-:W-:Y:S05]  /*2e60*/  @!P1 BRA `(.L_x_20) ;  /* 0x0000004c00049947 */ /* 0x002fea0003800000 */
.L_x_90:
[----:B------:R-:W-:Y:S01]  /*2e70*/  UIADD3 UR10, UR12, 0x200, URZ ;  /* 0x000002000c0a7890 */ /* 0x000fe2000fffe03f */
[----:B------:R-:W-:Y:S01]  /*2e80*/  WARPGROUP.ARRIVE ;  /* 0x00000000000079c5 */ /* 0x000fe20000000000 */
[----:B------:R-:W-:Y:S01]  /*2e90*/  UMOV UR11, 0x80000020 ;  /* 0x80000020000b7882 */ /* 0x000fe20000000000 */
[----:B------:R-:W-:-:S06]  /*2ea0*/  F2FP.BF16.F32.PACK_AB R55, R55, R86 ;  /* 0x000000563737723e */ /* 0x000fcc00000010ff */
[----:B------:R-:W-:Y:S01]  /*2eb0*/  HGMMA.64x32x16.F32.BF16 R88, R24, gdesc[UR8].tnspB, RZ, !UPT, gsb0 ;  /* 0x4060000818587df0 */ /* 0x000fe2000c0018ff */
[----:B------:R-:W-:Y:S01]  /*2ec0*/  UIADD3 UR10, UR12, 0x240, URZ ;  /* 0x000002400c0a7890 */ /* 0x000fe2000fffe03f */
[----:B------:R-:W-:Y:S01]  /*2ed0*/  UMOV UR11, 0x80000020 ;  /* 0x80000020000b7882 */ /* 0x000fe20000000000 */
[----:B------:R-:W-:Y:S02]  /*2ee0*/  WARPGROUP.DEPBAR.LE gsb0, 0x0 ;  /* 0x00008000000079c5 */ /* 0x000fe40000010000 */
[----:B------:R-:W-:-:S06]  /*2ef0*/  WARPGROUP.ARRIVE ;  /* 0x00000000000079c5 */ /* 0x000fcc0000000000 */
[----:B------:R-:W-:Y:S01]  /*2f00*/  HGMMA.64x32x16.F32.BF16 R88, R28, gdesc[UR8].tnspB, R88, gsb0 ;  /* 0x406000081c587df0 */ /* 0x000fe20008001858 */
        /* <DEDUP_REMOVED lines=29> */
[----:B------:R-:W-:Y:S03]  /*30e0*/  HGMMA.64x32x16.F32.BF16 R88, R52, gdesc[UR8].tnspB, R88, gsb0 ;  /* 0x4060000834587df0 */ /* 0x000fe60008001858 */
[----:B------:R-:W-:Y:S02]  /*30f0*/  WARPGROUP.DEPBAR.LE gsb0, 0x0 ;  /* 0x00008000000079c5 */ /* 0x000fe40000010000 */
[----:B------:R-:W-:Y:S05]  /*3100*/  @!P0 BRA `(.L_x_21) ;  /* 0x0000000000048947 */ /* 0x000fea0003800000 */
[----:B------:R-:W-:Y:S01]  /*3110*/  BPT.TRAP 0x1 ;  /* 0x000000040000795c */ /* 0x000fe20000300000 */
.L_x_21:
[----:B------:R-:W-:Y:S02]  /*3120*/  UISETP.GT.U32.AND UP0, UPT, UR6, 0x1, UPT ;  /* 0x000000010600788c */ /* 0x000fe4000bf04070 */
[----:B------:R-:W-:-:S04]  /*3130*/  UIADD3 UR7, UR37, 0xc028, URZ ;  /* 0x0000c02825077890 */ /* 0x000fc8000fffe03f */
[----:B------:R-:W-:Y:S01]  /*3140*/  PLOP3.LUT P1, PT, PT, PT, UP0, 0x80, 0x0 ;  /* 0x000000000000781c */ /* 0x000fe20003f2f008 */
[----:B------:R-:W-:-:S09]  /*3150*/  UPRMT UR7, URZ, 0x654, UR7 ;  /* 0x000006543f077896 */ /* 0x000fd20008000007 */
[----:B------:R-:W-:Y:S03]  /*3160*/  SYNCS.ARRIVE.TRANS64.RED.A1T0 RZ, [UR7], RZ ;  /* 0x000000ffffff79a7 */ /* 0x000fe60008100407 */
[----:B------:R-:W-:Y:S05]  /*3170*/  @P1 BRA `(.L_x_22) ;  /* 0x0000000000041947 */ /* 0x000fea0003800000 */
[----:B------:R-:W-:Y:S01]  /*3180*/  BPT.TRAP 0x1 ;  /* 0x000000040000795c */ /* 0x000fe20000300000 */
.L_x_22:
[----:B-1----:R-:W1:Y:S02]  /*3190*/  LDC R0, c[0x0][0x28c] ;  /* 0x0000a300ff007b82 */ /* 0x002e640000000800 */
[----:B-1----:R-:W-:-:S13]  /*31a0*/  ISETP.GE.AND P2, PT, R0, 0x81, PT ;  /* 0x000000810000780c */ /* 0x002fda0003f46270 */
[----:B------:R-:W-:Y:S05]  /*31b0*/  @!P2 BRA `(.L_x_23) ;  /* 0x0000002400eca947 */ /* 0x000fea0003800000 */
[----:B------:R-:W-:Y:S01]  /*31c0*/  IADD3 R0, R0, 0x7f, RZ ;  /* 0x0000007f00007810 */ /* 0x000fe20007ffe0ff */
[----:B------:R-:W-:Y:S01]  /*31d0*/  UMOV UR13, 0x2 ;  /* 0x00000002000d7882 */ /* 0x000fe20000000000 */
[----:B------:R-:W-:Y:S01]  /*31e0*/  MOV R7, R3 ;  /* 0x0000000300077202 */ /* 0x000fe20000000f00 */
[----:B------:R-:W-:Y:S01]  /*31f0*/  UMOV UR15, 0x1 ;  /* 0x00000001000f7882 */ /* 0x000fe20000000000 */
[----:B------:R-:W-:Y:S01]  /*3200*/  SHF.R.S32.HI R5, RZ, 0x1f, R0 ;  /* 0x0000001fff057819 */ /* 0x000fe20000011400 */
[----:B------:R-:W-:Y:S01]  /*3210*/  ULDC UR16, c[0x0][0x604] ;  /* 0x0001810000107ab9 */ /* 0x000fe20000000800 */
[----:B------:R-:W-:Y:S02]  /*3220*/  MOV R2, RZ ;  /* 0x000000ff00027202 */ /* 0x000fe40000000f00 */
[----:B------:R-:W-:Y:S02]  /*3230*/  LEA.HI R0, R5, R0, RZ, 0x7 ;  /* 0x0000000005007211 */ /* 0x000fe400078f38ff */
[----:B------:R-:W-:-:S02]  /*3240*/  MOV R5, R4 ;  /* 0x0000000400057202 */ /* 0x000fc40000000f00 */
[----:B------:R-:W-:-:S07]  /*3250*/  SHF.R.S32.HI R0, RZ, 0x7, R0 ;  /* 0x00000007ff007819 */ /* 0x000fce0000011400 */
.L_x_34:
[----:B------:R-:W-:Y:S05]  /*3260*/  @!P0 BRA `(.L_x_24) ;  /* 0x0000000000048947 */ /* 0x000fea0003800000 */
[----:B------:R-:W-:Y:S01]  /*3270*/  BPT.TRAP 0x1 ;  /* 0x000000040000795c */ /* 0x000fe20000300000 */
.L_x_24:
[----:B------:R-:W-:Y:S01]  /*3280*/  ULEA UR6, UR13, UR37, 0x3 ;  /* 0x000000250d067291 */ /* 0x000fe2000f8e183f */
[----:B------:R-:W-:-:S08]  /*3290*/  SHF.L.U32 R3, R2, 0x1f, RZ ;  /* 0x0000001f02037819 */ /* 0x000fd000000006ff */
[----:B------:R-:W1:Y:S02]  /*32a0*/  SYNCS.PHASECHK.TRANS64.TRYWAIT P2, [UR6+0xc000], R3 ;  /* 0x00c00003ff0075a7 */ /* 0x000e640008040146 */
[----:B-1----:R-:W-:Y:S05]  /*32b0*/  @!P2 BRA `(.L_x_25) ;  /* 0x000000480008a947 */ /* 0x002fea0003800000 */
.L_x_91:
[----:B------:R-:W-:Y:S01]  /*32c0*/  ULEA UR6, UR13, UR14, 0x9 ;  /* 0x0000000e0d067291 */ /* 0x000fe2000f8e483f */
[----:B------:R-:W-:Y:S01]  /*32d0*/  WARPGROUP.ARRIVE ;  /* 0x00000000000079c5 */ /* 0x000fe20000000000 */
[----:B------:R-:W-:Y:S01]  /*32e0*/  UMOV UR7, 0x80000020 ;  /* 0x8000002000077882 */ /* 0x000fe20000000000 */
[----:B------:R-:W-:Y:S01]  /*32f0*/  UMOV UR11, 0x80000020 ;  /* 0x80000020000b7882 */ /* 0x000fe20000000000 */
[----:B------:R-:W-:Y:S02]  /*3300*/  UIADD3 UR10, UR6, 0x2, URZ ;  /* 0x00000002060a7890 */ /* 0x000fe4000fffe03f */
[----:B------:R-:W-:-:S03]  /*3310*/  UIADD3 UR13, UR13, 0x1, URZ ;  /* 0x000000010d0d7890 */ /* 0x000fc6000fffe03f */
[----:B------:R-:W-:Y:S01]  /*3320*/  HGMMA.64x128x16.F32.BF16 R24, gdesc[UR4], RZ, !UPT, gsb0 ;  /* 0x01e00000041879f0 */ /* 0x000fe2000c0018ff */
[----:B------:R-:W-:-:S04]  /*3330*/  UISETP.NE.AND UP0, UPT, UR13, 0x5, UPT ;  /* 0x000000050d00788c */ /* 0x000fc8000bf05270 */
[----:B------:R-:W-:Y:S02]  /*3340*/  USEL UR6, URZ, 0x1, UP0 ;  /* 0x000000013f067887 */ /* 0x000fe40008000000 */
[----:B------:R-:W-:-:S04]  /*3350*/  USEL UR13, UR13, URZ, UP0 ;  /* 0x0000003f0d0d7287 */ /* 0x000fc80008000000 */
[----:B------:R-:W-:Y:S01]  /*3360*/  LOP3.LUT R2, R2, UR6, RZ, 0x3c, !PT ;  /* 0x0000000602027c12 */ /* 0x000fe2000f8e3cff */
[----:B------:R-:W-:Y:S02]  /*3370*/  WARPGROUP.DEPBAR.LE gsb0, 0x0 ;  /* 0x00008000000079c5 */ /* 0x000fe40000010000 */
[----:B------:R-:W-:-:S06]  /*3380*/  WARPGROUP.ARRIVE ;  /* 0x00000000000079c5 */ /* 0x000fcc0000000000 */
[----:B------:R-:W-:Y:S03]  /*3390*/  HGMMA.64x128x16.F32.BF16 R24, gdesc[UR8], R24, gsb0 ;  /* 0x01e00000081879f0 */ /* 0x000fe60008001818 */
[----:B------:R-:W-:Y:S02]  /*33a0*/  WARPGROUP.DEPBAR.LE gsb0, 0x0 ;  /* 0x00008000000079c5 */ /* 0x000fe40000010000 */
[----:B------:R-:W-:Y:S05]  /*33b0*/  @!P0 BRA `(.L_x_26) ;  /* 0x0000000000048947 */ /* 0x000fea0003800000 */
[----:B------:R-:W-:Y:S01]  /*33c0*/  BPT.TRAP 0x1 ;  /* 0x000000040000795c */ /* 0x000fe20000300000 */
.L_x_26:
[----:B-1----:R-:W-:Y:S01]  /*33d0*/  FMNMX R4, R24, R7, !PT ;  /* 0x0000000718047209 */ /* 0x002fe20007800000 */
[----:B------:R-:W-:Y:S01]  /*33e0*/  ULEA UR6, UR13, UR37, 0x3 ;  /* 0x000000250d067291 */ /* 0x000fe2000f8e183f */
[----:B------:R-:W-:Y:S02]  /*33f0*/  FMNMX R8, R26, R5, !PT ;  /* 0x000000051a087209 */ /* 0x000fe40007800000 */
[----:B------:R-:W-:Y:S02]  /*3400*/  FMNMX R3, R25, R4, !PT ;  /* 0x0000000419037209 */ /* 0x000fe40007800000 */
[----:B------:R-:W-:Y:S02]  /*3410*/  FMNMX R9, R27, R8, !PT ;  /* 0x000000081b097209 */ /* 0x000fe40007800000 */
[----:B------:R-:W-:Y:S02]  /*3420*/  FMNMX R4, R28, R3, !PT ;  /* 0x000000031c047209 */ /* 0x000fe40007800000 */
[----:B------:R-:W-:-:S02]  /*3430*/  FMNMX R8, R30, R9, !PT ;  /* 0x000000091e087209 */ /* 0x000fc40007800000 */
[----:B------:R-:W-:Y:S02]  /*3440*/  FMNMX R3, R29, R4, !PT ;  /* 0x000000041d037209 */ /* 0x000fe40007800000 */
        /* <DEDUP_REMOVED lines=29> */
[----:B------:R-:W1:Y:S02]  /*3620*/  SHFL.BFLY PT, R3, R4, 0x1, 0x1f ;  /* 0x0c201f0004037f89 */ /* 0x000e6400000e0000 */
[----:B-1----:R-:W-:Y:S02]  /*3630*/  FMNMX R6, R4, R3, !PT ;  /* 0x0000000304067209 */ /* 0x002fe40007800000 */
[----:B------:R-:W-:-:S03]  /*3640*/  FMNMX R4, R34, R11, !PT ;  /* 0x0000000b22047209 */ /* 0x000fc60007800000 */
[----:B------:R-:W1:Y:S01]  /*3650*/  SHFL.BFLY PT, R3, R6, 0x2, 0x1f ;  /* 0x0c401f0006037f89 */ /* 0x000e6200000e0000 */
[----:B------:R-:W-:-:S04]  /*3660*/  FMNMX R13, R35, R4, !PT ;  /* 0x00000004230d7209 */ /* 0x000fc80007800000 */
[----:B------:R-:W-:-:S04]  /*3670*/  FMNMX R4, R38, R13, !PT ;  /* 0x0000000d26047209 */ /* 0x000fc80007800000 */
[----:B------:R-:W-:-:S04]  /*3680*/  FMNMX R13, R39, R4, !PT ;  /* 0x00000004270d7209 */ /* 0x000fc80007800000 */
[----:B------:R-:W-:-:S04]  /*3690*/  FMNMX R4, R42, R13, !PT ;  /* 0x0000000d2a047209 */ /* 0x000fc80007800000 */
[----:B------:R-:W-:-:S04]  /*36a0*/  FMNMX R15, R43, R4, !PT ;  /* 0x000000042b0f7209 */ /* 0x000fc80007800000 */
[----:B------:R-:W-:Y:S02]  /*36b0*/  FMNMX R4, R46, R15, !PT ;  /* 0x0000000f2e047209 */ /* 0x000fe40007800000 */
[----:B-1----:R-:W-:Y:S02]  /*36c0*/  FMNMX R3, R6, R3, !PT ;  /* 0x0000000306037209 */ /* 0x002fe40007800000 */
[----:B------:R-:W-:Y:S02]  /*36d0*/  FMNMX R17, R47, R4, !PT ;  /* 0x000000042f117209 */ /* 0x000fe40007800000 */
[C---:B------:R-:W-:Y:S02]  /*36e0*/  FSETP.NEU.AND P2, PT, R3.reuse, -INF , PT ;  /* 0xff8000000300780b */ /* 0x040fe40003f4d000 */
[----:B------:R-:W-:Y:S02]  /*36f0*/  FMNMX R4, R50, R17, !PT ;  /* 0x0000001132047209 */ /* 0x000fe40007800000 */
[----:B------:R-:W-:-:S02]  /*3700*/  FSEL R10, R3, RZ, P2 ;  /* 0x000000ff030a7208 */ /* 0x000fc40001000000 */
[----:B------:R-:W-:-:S03]  /*3710*/  FMNMX R17, R51, R4, !PT ;  /* 0x0000000433117209 */ /* 0x000fc60007800000 */
[----:B------:R-:W-:Y:S01]  /*3720*/  FMUL R104, R10, UR16 ;  /* 0x000000100a687c20 */ /* 0x000fe20008400000 */
[----:B------:R-:W-:Y:S01]  /*3730*/  FMNMX R4, R54, R17, !PT ;  /* 0x0000001136047209 */ /* 0x000fe20007800000 */
[----:B------:R-:W-:Y:S02]  /*3740*/  FADD R10, -R10, R7 ;  /* 0x000000070a0a7221 */ /* 0x000fe40000000100 */
[--C-:B------:R-:W-:Y:S01]  /*3750*/  FFMA R24, R24, UR16, -R104.reuse ;  /* 0x0000001018187c23 */ /* 0x100fe20008000868 */
[--C-:B------:R-:W-:Y:S01]  /*3760*/  FFMA R9, R25, UR16, -R104.reuse ;  /* 0x0000001019097c23 */ /* 0x100fe20008000868 */
[--C-:B------:R-:W-:Y:S01]  /*3770*/  FFMA R6, R28, UR16, -R104.reuse ;  /* 0x000000101c067c23 */ /* 0x100fe20008000868 */
[--C-:B------:R-:W-:Y:S01]  /*3780*/  FFMA R11, R29, UR16, -R104.reuse ;  /* 0x000000101d0b7c23 */ /* 0x100fe20008000868 */
[--C-:B------:R-:W-:Y:S01]  /*3790*/  FFMA R13, R33, UR16, -R104.reuse ;  /* 0x00000010210d7c23 */ /* 0x100fe20008000868 */
[----:B------:R-:W-:Y:S01]  /*37a0*/  FSETP.GEU.AND P6, PT, R24, -126, PT ;  /* 0xc2fc00001800780b */ /* 0x000fe20003fce000 */
        /* <DEDUP_REMOVED lines=9> */
[----:B------:R-:W-:Y:S01]  /*3840*/  FMNMX R19, R55, R4, !PT ;  /* 0x0000000437137209 */ /* 0x000fe20007800000 */
[--C-:B------:R-:W-:Y:S01]  /*3850*/  FFMA R17, R41, UR16, -R104.reuse ;  /* 0x0000001029117c23 */ /* 0x100fe20008000868 */
[--C-:B------:R-:W-:Y:S01]  /*3860*/  FFMA R36, R48, UR16, -R104.reuse ;  /* 0x0000001030247c23 */ /* 0x100fe20008000868 */
[----:B------:R-:W-:Y:S01]  /*3870*/  @!P6 FMUL R24, R24, 0.5 ;  /* 0x3f0000001818e820 */ /* 0x000fe20000400000 */
[----:B------:R-:W-:Y:S01]  /*3880*/  FMNMX R4, R58, R19, !PT ;  /* 0x000000133a047209 */ /* 0x000fe20007800000 */
[----:B------:R-:W-:Y:S01]  /*3890*/  @!P3 FMUL R9, R9, 0.5 ;  /* 0x3f0000000909b820 */ /* 0x000fe20000400000 */
[--C-:B------:R-:W-:Y:S01]  /*38a0*/  FFMA R19, R45, UR16, -R104.reuse ;  /* 0x000000102d137c23 */ /* 0x100fe20008000868 */
[----:B------:R-:W-:Y:S01]  /*38b0*/  @!P4 FMUL R6, R6, 0.5 ;  /* 0x3f0000000606c820 */ /* 0x000fe20000400000 */
[----:B------:R-:W-:Y:S01]  /*38c0*/  FMNMX R21, R59, R4, !PT ;  /* 0x000000043b157209 */ /* 0x000fe20007800000 */
[----:B------:R-:W1:Y:S01]  /*38d0*/  MUFU.EX2 R24, R24 ;  /* 0x0000001800187308 */ /* 0x000e620000000800 */
[----:B------:R-:W-:Y:S01]  /*38e0*/  @!P5 FMUL R11, R11, 0.5 ;  /* 0x3f0000000b0bd820 */ /* 0x000fe20000400000 */
[----:B------:R-:W-:Y:S01]  /*38f0*/  @!P2 FMUL R28, R28, 0.5 ;  /* 0x3f0000001c1ca820 */ /* 0x000fe20000400000 */
[----:B------:R-:W-:Y:S01]  /*3900*/  FMNMX R4, R62, R21, !PT ;  /* 0x000000153e047209 */ /* 0x000fe20007800000 */
[--C-:B------:R-:W-:Y:S01]  /*3910*/  FFMA R18, R52, UR16, -R104.reuse ;  /* 0x0000001034127c23 */ /* 0x100fe20008000868 */
[--C-:B------:R-:W-:Y:S01]  /*3920*/  FFMA R41, R56, UR16, -R104.reuse ;  /* 0x0000001038297c23 */ /* 0x100fe20008000868 */
[--C-:B------:R-:W-:Y:S01]  /*3930*/  FFMA R40, R57, UR16, -R104.reuse ;  /* 0x0000001039287c23 */ /* 0x100fe20008000868 */
[----:B------:R-:W-:Y:S01]  /*3940*/  FMNMX R21, R63, R4, !PT ;  /* 0x000000043f157209 */ /* 0x000fe20007800000 */
[----:B------:R-:W2:Y:S01]  /*3950*/  MUFU.EX2 R9, R9 ;  /* 0x0000000900097308 */ /* 0x000ea20000000800 */
[--C-:B------:R-:W-:Y:S01]  /*3960*/  FFMA R45, R60, UR16, -R104.reuse ;  /* 0x000000103c2d7c23 */ /* 0x100fe20008000868 */
[--C-:B------:R-:W-:Y:S01]  /*3970*/  FFMA R20, R61, UR16, -R104.reuse ;  /* 0x000000103d147c23 */ /* 0x100fe20008000868 */
[----:B------:R-:W-:Y:S01]  /*3980*/  FMNMX R4, R66, R21, !PT ;  /* 0x0000001542047209 */ /* 0x000fe20007800000 */
[--C-:B------:R-:W-:Y:S01]  /*3990*/  FFMA R21, R49, UR16, -R104.reuse ;  /* 0x0000001031157c23 */ /* 0x100fe20008000868 */
[--C-:B------:R-:W-:Y:S01]  /*39a0*/  FFMA R49, R64, UR16, -R104.reuse ;  /* 0x0000001040317c23 */ /* 0x100fe20008000868 */
[--C-:B------:R-:W-:Y:S01]  /*39b0*/  FFMA R44, R65, UR16, -R104.reuse ;  /* 0x00000010412c7c23 */ /* 0x100fe20008000868 */
[----:B------:R-:W-:Y:S01]  /*39c0*/  FMNMX R23, R67, R4, !PT ;  /* 0x0000000443177209 */ /* 0x000fe20007800000 */
[----:B------:R-:W3:Y:S01]  /*39d0*/  MUFU.EX2 R6, R6 ;  /* 0x0000000600067308 */ /* 0x000ee20000000800 */
[----:B-1----:R-:W-:Y:S01]  /*39e0*/  @!P6 FMUL R24, R24, R24 ;  /* 0x000000181818e220 */ /* 0x002fe20000400000 */
[----:B------:R-:W-:Y:S01]  /*39f0*/  FSETP.GEU.AND P6, PT, R13, -126, PT ;  /* 0xc2fc00000d00780b */ /* 0x000fe20003fce000 */
[--C-:B------:R-:W-:Y:S01]  /*3a00*/  FFMA R22, R69, UR16, -R104.reuse ;  /* 0x0000001045167c23 */ /* 0x100fe20008000868 */
[----:B------:R-:W-:Y:S01]  /*3a10*/  FMNMX R4, R70, R23, !PT ;  /* 0x0000001746047209 */ /* 0x000fe20007800000 */
[--C-:B------:R-:W-:Y:S01]  /*3a20*/  FFMA R23, R53, UR16, -R104.reuse ;  /* 0x0000001035177c23 */ /* 0x100fe20008000868 */
[--C-:B------:R-:W-:Y:S01]  /*3a30*/  FFMA R53, R68, UR16, -R104.reuse ;  /* 0x0000001044357c23 */ /* 0x100fe20008000868 */
[--C-:B------:R-:W-:Y:S01]  /*3a40*/  FFMA R48, R73, UR16, -R104.reuse ;  /* 0x0000001049307c23 */ /* 0x100fe20008000868 */
[----:B------:R-:W1:Y:S01]  /*3a50*/  MUFU.EX2 R11, R11 ;  /* 0x0000000b000b7308 */ /* 0x000e620000000800 */
[----:B--2---:R-:W-:Y:S01]  /*3a60*/  @!P3 FMUL R9, R9, R9 ;  /* 0x000000090909b220 */ /* 0x004fe20000400000 */
[----:B------:R-:W-:Y:S01]  /*3a70*/  FSETP.GEU.AND P3, PT, R8, -126, PT ;  /* 0xc2fc00000800780b */ /* 0x000fe20003f6e000 */
[--C-:B------:R-:W-:Y:S01]  /*3a80*/  FFMA R57, R72, UR16, -R104.reuse ;  /* 0x0000001048397c23 */ /* 0x100fe20008000868 */
        /* <DEDUP_REMOVED lines=9> */
[--C-:B------:R-:W-:Y:S01]  /*3b20*/  FFMA R56, R81, UR16, -R104.reuse ;  /* 0x0000001051387c23 */ /* 0x100fe20008000868 */
[--C-:B------:R-:W-:Y:S01]  /*3b30*/  FFMA R60, R85, UR16, -R104.reuse ;  /* 0x00000010553c7c23 */ /* 0x100fe20008000868 */
[----:B------:R-:W-:Y:S01]  /*3b40*/  @!P3 FMUL R8, R8, 0.5 ;  /* 0x3f0000000808b820 */ /* 0x000fe20000400000 */
[----:B------:R-:W3:Y:S01]  /*3b50*/  MUFU.EX2 R13, R13 ;  /* 0x0000000d000d7308 */ /* 0x000ee20000000800 */
[----:B-1----:R-:W-:Y:S01]  /*3b60*/  @!P5 FMUL R11, R11, R11 ;  /* 0x0000000b0b0bd220 */ /* 0x002fe20000400000 */
[----:B------:R-:W-:Y:S01]  /*3b70*/  FSETP.GEU.AND P5, PT, R32, -126, PT ;  /* 0xc2fc00002000780b */ /* 0x000fe20003fae000 */
[----:B------:R-:W-:Y:S01]  /*3b80*/  FFMA R69, R84, UR16, -R104 ;  /* 0x0000001054457c23 */ /* 0x000fe20008000868 */
[----:B------:R-:W-:Y:S01]  /*3b90*/  FMNMX R25, R75, R4, !PT ;  /* 0x000000044b197209 */ /* 0x000fe20007800000 */
[----:B------:R-:W-:-:S02]  /*3ba0*/  FMUL R10, R10, UR16 ;  /* 0x000000100a0a7c20 */ /* 0x000fc40008400000 */
[----:B------:R-:W-:Y:S01]  /*3bb0*/  @!P4 FMUL R15, R15, 0.5 ;  /* 0x3f0000000f0fc820 */ /* 0x000fe20000400000 */
[----:B------:R-:W1:Y:S01]  /*3bc0*/  MUFU.EX2 R8, R8 ;  /* 0x0000000800087308 */ /* 0x000e620000000800 */
[----:B--2---:R-:W-:Y:S01]  /*3bd0*/  @!P2 FMUL R28, R28, R28 ;  /* 0x0000001c1c1ca220 */ /* 0x004fe20000400000 */
[----:B------:R-:W-:Y:S02]  /*3be0*/  FSETP.GEU.AND P2, PT, R17, -126, PT ;  /* 0xc2fc00001100780b */ /* 0x000fe40003f4e000 */
[----:B------:R-:W-:-:S03]  /*3bf0*/  FMNMX R4, R78, R25, !PT ;  /* 0x000000194e047209 */ /* 0x000fc60007800000 */
[----:B------:R-:W-:Y:S01]  /*3c00*/  @!P5 FMUL R32, R32, 0.5 ;  /* 0x3f0000002020d820 */ /* 0x000fe20000400000 */
[----:B------:R-:W2:Y:S01]  /*3c10*/  MUFU.EX2 R15, R15 ;  /* 0x0000000f000f7308 */ /* 0x000ea20000000800 */
[----:B---3--:R-:W-:Y:S01]  /*3c20*/  @!P6 FMUL R13, R13, R13 ;  /* 0x0000000d0d0de220 */ /* 0x008fe20000400000 */
[----:B------:R-:W-:Y:S02]  /*3c30*/  FSETP.GEU.AND P6, PT, R16, -126, PT ;  /* 0xc2fc00001000780b */ /* 0x000fe40003fce000 */
[----:B------:R-:W-:-:S03]  /*3c40*/  FMNMX R25, R79, R4, !PT ;  /* 0x000000044f197209 */ /* 0x000fc60007800000 */
[----:B------:R-:W-:Y:S01]  /*3c50*/  @!P2 FMUL R17, R17, 0.5 ;  /* 0x3f0000001111a820 */ /* 0x000fe20000400000 */
[----:B------:R-:W3:Y:S01]  /*3c60*/  MUFU.EX2 R32, R32 ;  /* 0x0000002000207308 */ /* 0x000ee20000000800 */
[----:B-1----:R-:W-:Y:S01]  /*3c70*/  @!P3 FMUL R8, R8, R8 ;  /* 0x000000080808b220 */ /* 0x002fe20000400000 */
[----:B------:R-:W-:Y:S02]  /*3c80*/  FSETP.GEU.AND P3, PT, R19, -126, PT ;  /* 0xc2fc00001300780b */ /* 0x000fe40003f6e000 */
[----:B------:R-:W-:-:S03]  /*3c90*/  FMNMX R4, R82, R25, !PT ;  /* 0x0000001952047209 */ /* 0x000fc60007800000 */
        /* <DEDUP_REMOVED lines=18> */
[----:B------:R-:W-:Y:S01]  /*3dc0*/  FSETP.GEU.AND P6, PT, R23, -126, PT ;  /* 0xc2fc00001700780b */ /* 0x000fe20003fce000 */
[----:B------:R-:W2:Y:S04]  /*3dd0*/  SHFL.BFLY PT, R25, R4, 0x1, 0x1f ;  /* 0x0c201f0004197f89 */ /* 0x000ea800000e0000 */
[----:B------:R-:W-:Y:S01]  /*3de0*/  @!P2 FMUL R18, R18, 0.5 ;  /* 0x3f0000001212a820 */ /* 0x000fe20000400000 */
[----:B------:R-:W4:Y:S01]  /*3df0*/  MUFU.EX2 R21, R21 ;  /* 0x0000001500157308 */ /* 0x000f220000000800 */
[----:B---3--:R-:W-:Y:S01]  /*3e00*/  @!P3 FMUL R19, R19, R19 ;  /* 0x000000131313b220 */ /* 0x008fe20000400000 */
[----:B------:R-:W-:-:S05]  /*3e10*/  FSETP.GEU.AND P3, PT, R41, -126, PT ;  /* 0xc2fc00002900780b */ /* 0x000fca0003f6e000 */
[----:B------:R-:W-:Y:S01]  /*3e20*/  @!P6 FMUL R23, R23, 0.5 ;  /* 0x3f0000001717e820 */ /* 0x000fe20000400000 */
[----:B------:R-:W3:Y:S01]  /*3e30*/  MUFU.EX2 R18, R18 ;  /* 0x0000001200127308 */ /* 0x000ee20000000800 */
[----:B-1----:R-:W-:Y:S01]  /*3e40*/  @!P4 FMUL R36, R36, R36 ;  /* 0x000000242424c220 */ /* 0x002fe20000400000 */
[----:B------:R-:W-:-:S05]  /*3e50*/  FSETP.GEU.AND P4, PT, R40, -126, PT ;  /* 0xc2fc00002800780b */ /* 0x000fca0003f8e000 */
[----:B------:R-:W-:Y:S01]  /*3e60*/  @!P3 FMUL R41, R41, 0.5 ;  /* 0x3f0000002929b820 */ /* 0x000fe20000400000 */
[----:B------:R-:W1:Y:S01]  /*3e70*/  MUFU.EX2 R23, R23 ;  /* 0x0000001700177308 */ /* 0x000e620000000800 */
[----:B----4-:R-:W-:Y:S01]  /*3e80*/  @!P5 FMUL R21, R21, R21 ;  /* 0x000000151515d220 */ /* 0x010fe20000400000 */
[----:B------:R-:W-:Y:S02]  /*3e90*/  FSETP.GEU.AND P5, PT, R45, -126, PT ;  /* 0xc2fc00002d00780b */ /* 0x000fe40003fae000 */
[----:B--2---:R-:W-:-:S03]  /*3ea0*/  FMNMX R4, R4, R25, !PT ;  /* 0x0000001904047209 */ /* 0x004fc60007800000 */
[----:B------:R-:W-:Y:S01]  /*3eb0*/  @!P4 FMUL R40, R40, 0.5 ;  /* 0x3f0000002828c820 */ /* 0x000fe20000400000 */
[----:B------:R-:W2:Y:S01]  /*3ec0*/  MUFU.EX2 R41, R41 ;  /* 0x0000002900297308 */ /* 0x000ea20000000800 */
[----:B---3--:R-:W-:Y:S01]  /*3ed0*/  @!P2 FMUL R18, R18, R18 ;  /* 0x000000121212a220 */ /* 0x008fe20000400000 */
[----:B------:R-:W-:Y:S01]  /*3ee0*/  FSETP.GEU.AND P2, PT, R20, -126, PT ;  /* 0xc2fc00001400780b */ /* 0x000fe20003f4e000 */
[----:B------:R-:W3:Y:S04]  /*3ef0*/  SHFL.BFLY PT, R25, R4, 0x2, 0x1f ;  /* 0x0c401f0004197f89 */ /* 0x000ee800000e0000 */
[----:B------:R-:W-:Y:S01]  /*3f00*/  @!P5 FMUL R45, R45, 0.5 ;  /* 0x3f0000002d2dd820 */ /* 0x000fe20000400000 */
[----:B------:R-:W4:Y:S01]  /*3f10*/  MUFU.EX2 R40, R40 ;  /* 0x0000002800287308 */ /* 0x000f220000000800 */
        /* <DEDUP_REMOVED lines=8> */
[----:B----4-:R-:W-:Y:S01]  /*3fa0*/  @!P4 FMUL R40, R40, R40 ;  /* 0x000000282828c220 */ /* 0x010fe20000400000 */
[----:B------:R-:W-:Y:S02]  /*3fb0*/  FSETP.GEU.AND P4, PT, R53, -126, PT ;  /* 0xc2fc00003500780b */ /* 0x000fe40003f8e000 */
[----:B---3--:R-:W-:-:S03]  /*3fc0*/  FMNMX R4, R4, R25, !PT ;  /* 0x0000001904047209 */ /* 0x008fc60007800000 */
        /* <DEDUP_REMOVED lines=11> */
[----:B------:R-:W-:-:S03]  /*4080*/  FSETP.GEU.AND P6, PT, R48, -126, PT ;  /* 0xc2fc00003000780b */ /* 0x000fc60003fce000 */
[----:B------:R-:W-:Y:S01]  /*4090*/  FADD R7, R28, R49 ;  /* 0x000000311c077221 */ /* 0x000fe20000000000 */
[----:B------:R-:W-:Y:S01]  /*40a0*/  F2FP.BF16.F32.PACK_AB R28, R13, R28 ;  /* 0x0000001c0d1c723e */ /* 0x000fe200000010ff */
        /* <DEDUP_REMOVED lines=13> */
[----:B------:R-:W3:Y:S01]  /*4180*/  MUFU.EX2 R61, R61 ;  /* 0x0000003d003d7308 */ /* 0x000ee20000000800 */
[----:B-1----:R-:W-:Y:S01]  /*4190*/  @!P2 FMUL R57, R57, R57 ;  /* 0x000000393939a220 */ /* 0x002fe20000400000 */
[----:B------:R-:W-:-:S04]  /*41a0*/  FSETP.NEU.AND P2, PT, R4, -INF , PT ;  /* 0xff8000000400780b */ /* 0x000fc80003f4d000 */
[----:B------:R-:W-:Y:S01]  /*41b0*/  FSEL R64, R4, RZ, P2 ;  /* 0x000000ff04407208 */ /* 0x000fe20001000000 */
[----:B------:R-:W-:Y:S01]  /*41c0*/  @!P5 FMUL R65, R65, 0.5 ;  /* 0x3f0000004141d820 */ /* 0x000fe20000400000 */
[----:B------:R-:W1:Y:S01]  /*41d0*/  MUFU.EX2 R52, R52 ;  /* 0x0000003400347308 */ /* 0x000e620000000800 */
[----:B--2---:R-:W-:Y:S01]  /*41e0*/  @!P6 FMUL R48, R48, R48 ;  /* 0x000000303030e220 */ /* 0x004fe20000400000 */
[----:B------:R-:W-:Y:S01]  /*41f0*/  FSETP.GEU.AND P6, PT, R56, -126, PT ;  /* 0xc2fc00003800780b */ /* 0x000fe20003fce000 */
[C---:B------:R-:W-:Y:S01]  /*4200*/  FMUL R25, R64.reuse, UR16 ;  /* 0x0000001040197c20 */ /* 0x040fe20008400000 */
[----:B------:R-:W-:Y:S01]  /*4210*/  FSETP.GEU.AND P2, PT, R69, -126, PT ;  /* 0xc2fc00004500780b */ /* 0x000fe20003f4e000 */
[----:B------:R-:W-:Y:S01]  /*4220*/  FADD R73, -R64, R5 ;  /* 0x0000000540497221 */ /* 0x000fe20000000100 */
[----:B------:R-:W-:Y:S01]  /*4230*/  FADD R5, R24, R41 ;  /* 0x0000002918057221 */ /* 0x000fe20000000000 */
[--C-:B------:R-:W-:Y:S01]  /*4240*/  FFMA R26, R26, UR16, -R25.reuse ;  /* 0x000000101a1a7c23 */ /* 0x100fe20008000819 */
[----:B------:R-:W2:Y:S01]  /*4250*/  MUFU.EX2 R65, R65 ;  /* 0x0000004100417308 */ /* 0x000ea20000000800 */
[----:B---3--:R-:W-:Y:S01]  /*4260*/  @!P3 FMUL R61, R61, R61 ;  /* 0x0000003d3d3db220 */ /* 0x008fe20000400000 */
[----:B------:R-:W-:Y:S01]  /*4270*/  FSETP.GEU.AND P3, PT, R60, -126, PT ;  /* 0xc2fc00003c00780b */ /* 0x000fe20003f6e000 */
[--C-:B------:R-:W-:Y:S01]  /*4280*/  FFMA R27, R27, UR16, -R25.reuse ;  /* 0x000000101b1b7c23 */ /* 0x100fe20008000819 */
[--C-:B------:R-:W-:Y:S01]  /*4290*/  FFMA R30, R30, UR16, -R25.reuse ;  /* 0x000000101e1e7c23 */ /* 0x100fe20008000819 */
[--C-:B------:R-:W-:Y:S01]  /*42a0*/  FFMA R34, R34, UR16, -R25.reuse ;  /* 0x0000001022227c23 */ /* 0x100fe20008000819 */
[--C-:B------:R-:W-:Y:S01]  /*42b0*/  FFMA R29, R31, UR16, -R25.reuse ;  /* 0x000000101f1d7c23 */ /* 0x100fe20008000819 */
[----:B------:R-:W-:Y:S01]  /*42c0*/  @!P6 FMUL R56, R56, 0.5 ;  /* 0x3f0000003838e820 */ /* 0x000fe20000400000 */
[--C-:B------:R-:W-:Y:S01]  /*42d0*/  FFMA R38, R38, UR16, -R25.reuse ;  /* 0x0000001026267c23 */ /* 0x100fe20008000819 */
[----:B-1----:R-:W-:Y:S01]  /*42e0*/  @!P4 FMUL R52, R52, R52 ;  /* 0x000000343434c220 */ /* 0x002fe20000400000 */
[----:B------:R-:W-:Y:S01]  /*42f0*/  FSETP.GEU.AND P4, PT, R26, -126, PT ;  /* 0xc2fc00001a00780b */ /* 0x000fe20003f8e000 */
[----:B------:R-:W-:Y:S01]  /*4300*/  @!P2 FMUL R69, R69, 0.5 ;  /* 0x3f0000004545a820 */ /* 0x000fe20000400000 */
[--C-:B------:R-:W-:Y:S01]  /*4310*/  FFMA R39, R39, UR16, -R25.reuse ;  /* 0x0000001027277c23 */ /* 0x100fe20008000819 */
[----:B------:R-:W1:Y:S01]  /*4320*/  MUFU.EX2 R56, R56 ;  /* 0x0000003800387308 */ /* 0x000e620000000800 */
[--C-:B------:R-:W-:Y:S01]  /*4330*/  FFMA R42, R42, UR16, -R25.reuse ;  /* 0x000000102a2a7c23 */ /* 0x100fe20008000819 */
[----:B------:R-:W-:Y:S01]  /*4340*/  @!P3 FMUL R60, R60, 0.5 ;  /* 0x3f0000003c3cb820 */ /* 0x000fe20000400000 */
[--C-:B------:R-:W-:Y:S01]  /*4350*/  FFMA R47, R47, UR16, -R25.reuse ;  /* 0x000000102f2f7c23 */ /* 0x100fe20008000819 */
[----:B--2---:R-:W-:Y:S01]  /*4360*/  @!P5 FMUL R65, R65, R65 ;  /* 0x000000414141d220 */ /* 0x004fe20000400000 */
[----:B------:R-:W-:Y:S01]  /*4370*/  FSETP.GEU.AND P5, PT, R27, -126, PT ;  /* 0xc2fc00001b00780b */ /* 0x000fe20003fae000 */
[--C-:B------:R-:W-:Y:S01]  /*4380*/  FFMA R55, R55, UR16, -R25.reuse ;  /* 0x0000001037377c23 */ /* 0x100fe20008000819 */
[--C-:B------:R-:W-:Y:S01]  /*4390*/  FFMA R59, R59, UR16, -R25.reuse ;  /* 0x000000103b3b7c23 */ /* 0x100fe20008000819 */
[----:B------:R-:W2:Y:S01]  /*43a0*/  MUFU.EX2 R60, R60 ;  /* 0x0000003c003c7308 */ /* 0x000ea20000000800 */
[--C-:B------:R-:W-:Y:S01]  /*43b0*/  FFMA R63, R63, UR16, -R25.reuse ;  /* 0x000000103f3f7c23 */ /* 0x100fe20008000819 */
[----:B------:R-:W-:Y:S01]  /*43c0*/  @!P4 FMUL R26, R26, 0.5 ;  /* 0x3f0000001a1ac820 */ /* 0x000fe20000400000 */
[--C-:B------:R-:W-:Y:S01]  /*43d0*/  FFMA R67, R67, UR16, -R25.reuse ;  /* 0x0000001043437c23 */ /* 0x100fe20008000819 */
[--C-:B------:R-:W-:Y:S01]  /*43e0*/  FFMA R75, R75, UR16, -R25.reuse ;  /* 0x000000104b4b7c23 */ /* 0x100fe20008000819 */
[--C-:B------:R-:W-:Y:S01]  /*43f0*/  FFMA R82, R82, UR16, -R25.reuse ;  /* 0x0000001052527c23 */ /* 0x100fe20008000819 */
[--C-:B------:R-:W-:Y:S01]  /*4400*/  FFMA R71, R71, UR16, -R25.reuse ;  /* 0x0000001047477c23 */ /* 0x100fe20008000819 */
[--C-:B------:R-:W-:Y:S01]  /*4410*/  FFMA R83, R83, UR16, -R25.reuse ;  /* 0x0000001053537c23 */ /* 0x100fe20008000819 */
[----:B------:R-:W3:Y:S01]  /*4420*/  MUFU.EX2 R69, R69 ;  /* 0x0000004500457308 */ /* 0x000ee20000000800 */
[----:B-1----:R-:W-:Y:S01]  /*4430*/  @!P6 FMUL R56, R56, R56 ;  /* 0x000000383838e220 */ /* 0x002fe20000400000 */
[----:B------:R-:W-:Y:S01]  /*4440*/  FSETP.GEU.AND P6, PT, R30, -126, PT ;  /* 0xc2fc00001e00780b */ /* 0x000fe20003fce000 */
[----:B------:R-:W-:Y:S01]  /*4450*/  @!P5 FMUL R27, R27, 0.5 ;  /* 0x3f0000001b1bd820 */ /* 0x000fe20000400000 */
[--C-:B------:R-:W-:Y:S01]  /*4460*/  FFMA R79, R79, UR16, -R25.reuse ;  /* 0x000000104f4f7c23 */ /* 0x100fe20008000819 */
[--C-:B------:R-:W-:Y:S01]  /*4470*/  FFMA R86, R86, UR16, -R25.reuse ;  /* 0x0000001056567c23 */ /* 0x100fe20008000819 */
[----:B------:R-:W-:Y:S01]  /*4480*/  FFMA R87, R87, UR16, -R25 ;  /* 0x0000001057577c23 */ /* 0x000fe20008000819 */
[----:B------:R-:W-:Y:S01]  /*4490*/  FMUL R73, R73, UR16 ;  /* 0x0000001049497c20 */ /* 0x000fe20008400000 */
[----:B------:R1:W4:Y:S01]  /*44a0*/  MUFU.EX2 R33, R26 ;  /* 0x0000001a00217308 */ /* 0x0003220000000800 */
[----:B--2---:R-:W-:Y:S01]  /*44b0*/  @!P3 FMUL R60, R60, R60 ;  /* 0x0000003c3c3cb220 */ /* 0x004fe20000400000 */
[----:B------:R-:W-:-:S02]  /*44c0*/  FSETP.GEU.AND P3, PT, R34, -126, PT ;  /* 0xc2fc00002200780b */ /* 0x000fc40003f6e000 */
[----:B------:R-:W-:-:S03]  /*44d0*/  F2FP.BF16.F32.PACK_AB R24, R9, R24 ;  /* 0x000000180918723e */ /* 0x000fc600000010ff */
[----:B------:R-:W-:Y:S01]  /*44e0*/  @!P6 FMUL R30, R30, 0.5 ;  /* 0x3f0000001e1ee820 */ /* 0x000fe20000400000 */
[----:B------:R2:W5:Y:S01]  /*44f0*/  MUFU.EX2 R68, R27 ;  /* 0x0000001b00447308 */ /* 0x0005620000000800 */
[----:B-1----:R-:W-:Y:S01]  /*4500*/  FFMA R26, R35, UR16, -R25 ;  /* 0x00000010231a7c23 */ /* 0x002fe20008000819 */
[----:B---3--:R-:W-:Y:S01]  /*4510*/  @!P2 FMUL R69, R69, R69 ;  /* 0x000000454545a220 */ /* 0x008fe20000400000 */
[----:B------:R-:W-:-:S04]  /*4520*/  FSETP.GEU.AND P2, PT, R29, -126, PT ;  /* 0xc2fc00001d00780b */ /* 0x000fc80003f4e000 */
[----:B------:R-:W-:Y:S01]  /*4530*/  @!P3 FMUL R34, R34, 0.5 ;  /* 0x3f0000002222b820 */ /* 0x000fe20000400000 */
[----:B------:R1:W3:Y:S01]  /*4540*/  MUFU.EX2 R31, R30 ;  /* 0x0000001e001f7308 */ /* 0x0002e20000000800 */
[----:B----4-:R-:W-:Y:S01]  /*4550*/  @!P4 FMUL R33, R33, R33 ;  /* 0x000000212121c220 */ /* 0x010fe20000400000 */
[----:B------:R-:W-:Y:S01]  /*4560*/  FSETP.GEU.AND P4, PT, R26, -126, PT ;  /* 0xc2fc00001a00780b */ /* 0x000fe20003f8e000 */
[----:B--2---:R-:W-:-:S05]  /*4570*/  FFMA R27, R43, UR16, -R25 ;  /* 0x000000102b1b7c23 */ /* 0x004fca0008000819 */
[----:B------:R2:W4:Y:S01]  /*4580*/  MUFU.EX2 R35, R34 ;  /* 0x0000002200237308 */ /* 0x0005220000000800 */
[----:B-----5:R-:W-:Y:S01]  /*4590*/  @!P5 FMUL R68, R68, R68 ;  /* 0x000000444444d220 */ /* 0x020fe20000400000 */
[----:B------:R-:W-:Y:S01]  /*45a0*/  FSETP.GEU.AND P5, PT, R38, -126, PT ;  /* 0xc2fc00002600780b */ /* 0x000fe20003fae000 */
[----:B------:R-:W-:Y:S01]  /*45b0*/  @!P2 FMUL R29, R29, 0.5 ;  /* 0x3f0000001d1da820 */ /* 0x000fe20000400000 */
[----:B-1----:R-:W-:-:S03]  /*45c0*/  FFMA R30, R51, UR16, -R25 ;  /* 0x00000010331e7c23 */ /* 0x002fc60008000819 */
[----:B------:R-:W-:Y:S01]  /*45d0*/  @!P4 FMUL R26, R26, 0.5 ;  /* 0x3f0000001a1ac820 */ /* 0x000fe20000400000 */
[----:B------:R1:W5:Y:S01]  /*45e0*/  MUFU.EX2 R72, R29 ;  /* 0x0000001d00487308 */ /* 0x0003620000000800 */
[----:B---3--:R-:W-:Y:S01]  /*45f0*/  @!P6 FMUL R31, R31, R31 ;  /* 0x0000001f1f1fe220 */ /* 0x008fe20000400000 */
[----:B------:R-:W-:Y:S01]  /*4600*/  FSETP.GEU.AND P6, PT, R39, -126, PT ;  /* 0xc2fc00002700780b */ /* 0x000fe20003fce000 */
[----:B--2---:R-:W-:-:S04]  /*4610*/  FADD R34, R21, R56 ;  /* 0x0000003815227221 */ /* 0x004fc80000000000 */
[----:B------:R-:W-:Y:S01]  /*4620*/  @!P5 FMUL R38, R38, 0.5 ;  /* 0x3f0000002626d820 */ /* 0x000fe20000400000 */
[----:B------:R2:W3:Y:S01]  /*4630*/  MUFU.EX2 R76, R26 ;  /* 0x0000001a004c7308 */ /* 0x0004e20000000800 */
[----:B----4-:R-:W-:Y:S01]  /*4640*/  @!P3 FMUL R35, R35, R35 ;  /* 0x000000232323b220 */ /* 0x010fe20000400000 */
[----:B------:R-:W-:Y:S01]  /*4650*/  FSETP.GEU.AND P3, PT, R27, -126, PT ;  /* 0xc2fc00001b00780b */ /* 0x000fe20003f6e000 */
[----:B-1----:R-:W-:-:S04]  /*4660*/  FFMA R29, R50, UR16, -R25 ;  /* 0x00000010321d7c23 */ /* 0x002fc80008000819 */
[----:B------:R-:W-:Y:S01]  /*4670*/  @!P6 FMUL R39, R39, 0.5 ;  /* 0x3f0000002727e820 */ /* 0x000fe20000400000 */
[----:B------:R-:W1:Y:S01]  /*4680*/  MUFU.EX2 R37, R38 ;  /* 0x0000002600257308 */ /* 0x000e620000000800 */
[----:B--2---:R-:W-:Y:S01]  /*4690*/  FFMA R26, R46, UR16, -R25 ;  /* 0x000000102e1a7c23 */ /* 0x004fe20008000819 */
[----:B-----5:R-:W-:Y:S01]  /*46a0*/  @!P2 FMUL R72, R72, R72 ;  /* 0x000000484848a220 */ /* 0x020fe20000400000 */
[----:B------:R-:W-:-:S04]  /*46b0*/  FSETP.GEU.AND P2, PT, R42, -126, PT ;  /* 0xc2fc00002a00780b */ /* 0x000fc80003f4e000 */
[----:B------:R-:W-:Y:S01]  /*46c0*/  @!P3 FMUL R27, R27, 0.5 ;  /* 0x3f0000001b1bb820 */ /* 0x000fe20000400000 */
[----:B------:R-:W2:Y:S01]  /*46d0*/  MUFU.EX2 R80, R39 ;  /* 0x0000002700507308 */ /* 0x000ea20000000800 */
[----:B---3--:R-:W-:Y:S01]  /*46e0*/  @!P4 FMUL R76, R76, R76 ;  /* 0x0000004c4c4cc220 */ /* 0x008fe20000400000 */
[----:B------:R-:W-:-:S06]  /*46f0*/  FSETP.GEU.AND P4, PT, R26, -126, PT ;  /* 0xc2fc00001a00780b */ /* 0x000fcc0003f8e000 */
[----:B------:R3:W4:Y:S01]  /*4700*/  MUFU.EX2 R46, R27 ;  /* 0x0000001b002e7308 */ /* 0x0007220000000800 */
[----:B-1----:R-:W-:Y:S01]  /*4710*/  @!P5 FMUL R37, R37, R37 ;  /* 0x000000252525d220 */ /* 0x002fe20000400000 */
[----:B------:R-:W-:Y:S01]  /*4720*/  FSETP.GEU.AND P5, PT, R47, -126, PT ;  /* 0xc2fc00002f00780b */ /* 0x000fe20003fae000 */
[----:B------:R-:W-:-:S04]  /*4730*/  @!P2 FMUL R42, R42, 0.5 ;  /* 0x3f0000002a2aa820 */ /* 0x000fc80000400000 */
[----:B------:R-:W-:Y:S01]  /*4740*/  @!P4 FMUL R26, R26, 0.5 ;  /* 0x3f0000001a1ac820 */ /* 0x000fe20000400000 */
[----:B------:R-:W1:Y:S01]  /*4750*/  MUFU.EX2 R43, R42 ;  /* 0x0000002a002b7308 */ /* 0x000e620000000800 */
[----:B--2---:R-:W-:Y:S01]  /*4760*/  @!P6 FMUL R80, R80, R80 ;  /* 0x000000505050e220 */ /* 0x004fe20000400000 */
[----:B------:R-:W-:Y:S01]  /*4770*/  FSETP.GEU.AND P6, PT, R29, -126, PT ;  /* 0xc2fc00001d00780b */ /* 0x000fe20003fce000 */
[----:B---3--:R-:W-:-:S04]  /*4780*/  FFMA R27, R54, UR16, -R25 ;  /* 0x00000010361b7c23 */ /* 0x008fc80008000819 */
[----:B------:R-:W-:Y:S01]  /*4790*/  @!P5 FMUL R47, R47, 0.5 ;  /* 0x3f0000002f2fd820 */ /* 0x000fe20000400000 */
[----:B------:R2:W3:Y:S01]  /*47a0*/  MUFU.EX2 R39, R26 ;  /* 0x0000001a00277308 */ /* 0x0004e20000000800 */
[----:B----4-:R-:W-:Y:S01]  /*47b0*/  @!P3 FMUL R46, R46, R46 ;  /* 0x0000002e2e2eb220 */ /* 0x010fe20000400000 */
[----:B------:R-:W-:-:S05]  /*47c0*/  FSETP.GEU.AND P3, PT, R27, -126, PT ;  /* 0xc2fc00001b00780b */ /* 0x000fca0003f6e000 */
[----:B------:R-:W-:Y:S01]  /*47d0*/  @!P6 FMUL R29, R29, 0.5 ;  /* 0x3f0000001d1de820 */ /* 0x000fe20000400000 */
[----:B------:R-:W4:Y:S01]  /*47e0*/  MUFU.EX2 R50, R47 ;  /* 0x0000002f00327308 */ /* 0x000f220000000800 */
[----:B--2---:R-:W-:Y:S01]  /*47f0*/  FFMA R26, R58, UR16, -R25 ;  /* 0x000000103a1a7c23 */ /* 0x004fe20008000819 */
[----:B-1----:R-:W-:Y:S01]  /*4800*/  @!P2 FMUL R43, R43, R43 ;  /* 0x0000002b2b2ba220 */ /* 0x002fe20000400000 */
[----:B------:R-:W-:-:S04]  /*4810*/  FSETP.GEU.AND P2, PT, R30, -126, PT ;  /* 0xc2fc00001e00780b */ /* 0x000fc80003f4e000 */
[----:B------:R-:W-:Y:S01]  /*4820*/  @!P3 FMUL R27, R27, 0.5 ;  /* 0x3f0000001b1bb820 */ /* 0x000fe20000400000 */
[----:B------:R1:W2:Y:S01]  /*4830*/  MUFU.EX2 R51, R29 ;  /* 0x0000001d00337308 */ /* 0x0002a20000000800 */
[----:B---3--:R-:W-:Y:S01]  /*4840*/  @!P4 FMUL R39, R39, R39 ;  /* 0x000000272727c220 */ /* 0x008fe20000400000 */
[----:B------:R-:W-:-:S06]  /*4850*/  FSETP.GEU.AND P4, PT, R55, -126, PT ;  /* 0xc2fc00003700780b */ /* 0x000fcc0003f8e000 */
[----:B------:R3:W5:Y:S01]  /*4860*/  MUFU.EX2 R47, R27 ;  /* 0x0000001b002f7308 */ /* 0x0007620000000800 */
[----:B----4-:R-:W-:Y:S01]  /*4870*/  @!P5 FMUL R50, R50, R50 ;  /* 0x000000323232d220 */ /* 0x010fe20000400000 */
[----:B------:R-:W-:Y:S01]  /*4880*/  FSETP.GEU.AND P5, PT, R26, -126, PT ;  /* 0xc2fc00001a00780b */ /* 0x000fe20003fae000 */
[----:B------:R-:W-:Y:S01]  /*4890*/  @!P2 FMUL R30, R30, 0.5 ;  /* 0x3f0000001e1ea820 */ /* 0x000fe20000400000 */
[----:B-1----:R-:W-:-:S03]  /*48a0*/  FFMA R29, R62, UR16, -R25 ;  /* 0x000000103e1d7c23 */ /* 0x002fc60008000819 */
[----:B------:R-:W-:Y:S01]  /*48b0*/  @!P4 FMUL R55, R55, 0.5 ;  /* 0x3f0000003737c820 */ /* 0x000fe20000400000 */
[----:B------:R1:W4:Y:S01]  /*48c0*/  MUFU.EX2 R54, R30 ;  /* 0x0000001e00367308 */ /* 0x0003220000000800 */
[----:B--2---:R-:W-:Y:S01]  /*48d0*/  @!P6 FMUL R51, R51, R51 ;  /* 0x000000333333e220 */ /* 0x004fe20000400000 */
[----:B------:R-:W-:Y:S01]  /*48e0*/  FSETP.GEU.AND P6, PT, R59, -126, PT ;  /* 0xc2fc00003b00780b */ /* 0x000fe20003fce000 */
[----:B---3--:R-:W-:-:S04]  /*48f0*/  FFMA R27, R66, UR16, -R25 ;  /* 0x00000010421b7c23 */ /* 0x008fc80008000819 */
[----:B------:R-:W-:Y:S01]  /*4900*/  @!P5 FMUL R26, R26, 0.5 ;  /* 0x3f0000001a1ad820 */ /* 0x000fe20000400000 */
[----:B------:R-:W2:Y:S01]  /*4910*/  MUFU.EX2 R58, R55 ;  /* 0x00000037003a7308 */ /* 0x000ea20000000800 */
[----:B-----5:R-:W-:Y:S01]  /*4920*/  @!P3 FMUL R47, R47, R47 ;  /* 0x0000002f2f2fb220 */ /* 0x020fe20000400000 */
[----:B------:R-:W-:Y:S01]  /*4930*/  FSETP.GEU.AND P3, PT, R63, -126, PT ;  /* 0xc2fc00003f00780b */ /* 0x000fe20003f6e000 */
[----:B-1----:R-:W-:-:S04]  /*4940*/  FFMA R30, R78, UR16, -R25 ;  /* 0x000000104e1e7c23 */ /* 0x002fc80008000819 */
[----:B------:R-:W-:Y:S01]  /*4950*/  @!P6 FMUL R59, R59, 0.5 ;  /* 0x3f0000003b3be820 */ /* 0x000fe20000400000 */
[----:B------:R1:W3:Y:S01]  /*4960*/  MUFU.EX2 R62, R26 ;  /* 0x0000001a003e7308 */ /* 0x0002e20000000800 */
[----:B----4-:R-:W-:Y:S01]  /*4970*/  @!P2 FMUL R54, R54, R54 ;  /* 0x000000363636a220 */ /* 0x010fe20000400000 */
[----:B------:R-:W-:-:S05]  /*4980*/  FSETP.GEU.AND P2, PT, R29, -126, PT ;  /* 0xc2fc00001d00780b */ /* 0x000fca0003f4e000 */
[----:B------:R-:W-:Y:S01]  /*4990*/  @!P3 FMUL R63, R63, 0.5 ;  /* 0x3f0000003f3fb820 */ /* 0x000fe20000400000 */
[----:B------:R-:W4:Y:S01]  /*49a0*/  MUFU.EX2 R59, R59 ;  /* 0x0000003b003b7308 */ /* 0x000f220000000800 */
[----:B-1----:R-:W-:Y:S01]  /*49b0*/  FFMA R26, R70, UR16, -R25 ;  /* 0x00000010461a7c23 */ /* 0x002fe20008000819 */
[----:B--2---:R-:W-:Y:S01]  /*49c0*/  @!P4 FMUL R58, R58, R58 ;  /* 0x0000003a3a3ac220 */ /* 0x004fe20000400000 */
[----:B------:R-:W-:-:S04]  /*49d0*/  FSETP.GEU.AND P4, PT, R27, -126, PT ;  /* 0xc2fc00001b00780b */ /* 0x000fc80003f8e000 */
[----:B------:R-:W-:Y:S01]  /*49e0*/  @!P2 FMUL R29, R29, 0.5 ;  /* 0x3f0000001d1da820 */ /* 0x000fe20000400000 */
[----:B------:R-:W1:Y:S01]  /*49f0*/  MUFU.EX2 R63, R63 ;  /* 0x0000003f003f7308 */ /* 0x000e620000000800 */
[----:B---3--:R-:W-:Y:S01]  /*4a00*/  @!P5 FMUL R62, R62, R62 ;  /* 0x0000003e3e3ed220 */ /* 0x008fe20000400000 */
[----:B------:R-:W-:-:S06]  /*4a10*/  FSETP.GEU.AND P5, PT, R67, -126, PT ;  /* 0xc2fc00004300780b */ /* 0x000fcc0003fae000 */
[----:B------:R-:W-:Y:S01]  /*4a20*/  @!P4 FMUL R27, R27, 0.5 ;  /* 0x3f0000001b1bc820 */ /* 0x000fe20000400000 */
[----:B----4-:R-:W-:Y:S01]  /*4a30*/  @!P6 FMUL R59, R59, R59 ;  /* 0x0000003b3b3be220 */ /* 0x010fe20000400000 */
[----:B------:R-:W-:Y:S01]  /*4a40*/  FSETP.GEU.AND P6, PT, R26, -126, PT ;  /* 0xc2fc00001a00780b */ /* 0x000fe20003fce000 */
[----:B------:R2:W3:Y:S04]  /*4a50*/  MUFU.EX2 R66, R29 ;  /* 0x0000001d00427308 */ /* 0x0004e80000000800 */
[----:B------:R-:W-:Y:S01]  /*4a60*/  @!P5 FMUL R67, R67, 0.5 ;  /* 0x3f0000004343d820 */ /* 0x000fe20000400000 */
[----:B-1----:R-:W-:-:S03]  /*4a70*/  @!P3 FMUL R63, R63, R63 ;  /* 0x0000003f3f3fb220 */ /* 0x002fc60000400000 */
[----:B------:R-:W1:Y:S01]  /*4a80*/  MUFU.EX2 R70, R27 ;  /* 0x0000001b00467308 */ /* 0x000e620000000800 */
[----:B--2---:R-:W-:Y:S01]  /*4a90*/  FFMA R29, R74, UR16, -R25 ;  /* 0x000000104a1d7c23 */ /* 0x004fe20008000819 */
[----:B------:R-:W-:Y:S01]  /*4aa0*/  FADD R25, R13, R44 ;  /* 0x0000002c0d197221 */ /* 0x000fe20000000000 */
[----:B------:R-:W-:Y:S01]  /*4ab0*/  F2FP.BF16.F32.PACK_AB R44, R44, R49 ;  /* 0x000000312c2c723e */ /* 0x000fe200000010ff */
[----:B------:R-:W-:Y:S02]  /*4ac0*/  @!P6 FMUL R26, R26, 0.5 ;  /* 0x3f0000001a1ae820 */ /* 0x000fe40000400000 */
[----:B------:R-:W-:Y:S01]  /*4ad0*/  FSETP.GEU.AND P3, PT, R29, -126, PT ;  /* 0xc2fc00001d00780b */ /* 0x000fe20003f6e000 */
[----:B------:R-:W-:Y:S01]  /*4ae0*/  FADD R34, R25, R34 ;  /* 0x0000002219227221 */ /* 0x000fe20000000000 */
[----:B------:R-:W2:Y:S01]  /*4af0*/  MUFU.EX2 R67, R67 ;  /* 0x0000004300437308 */ /* 0x000ea20000000800 */
[----:B---3--:R-:W-:Y:S01]  /*4b00*/  @!P2 FMUL R66, R66, R66 ;  /* 0x000000424242a220 */ /* 0x008fe20000400000 */
[----:B------:R-:W-:-:S06]  /*4b10*/  FSETP.GEU.AND P2, PT, R71, -126, PT ;  /* 0xc2fc00004700780b */ /* 0x000fcc0003f4e000 */
[----:B------:R3:W4:Y:S01]  /*4b20*/  MUFU.EX2 R74, R26 ;  /* 0x0000001a004a7308 */ /* 0x0007220000000800 */
[----:B-1----:R-:W-:Y:S01]  /*4b30*/  @!P4 FMUL R70, R70, R70 ;  /* 0x000000464646c220 */ /* 0x002fe20000400000 */
[----:B------:R-:W-:Y:S01]  /*4b40*/  FSETP.GEU.AND P4, PT, R75, -126, PT ;  /* 0xc2fc00004b00780b */ /* 0x000fe20003f8e000 */
[----:B------:R-:W-:Y:S02]  /*4b50*/  @!P3 FMUL R29, R29, 0.5 ;  /* 0x3f0000001d1db820 */ /* 0x000fe40000400000 */
[----:B------:R-:W-:Y:S02]  /*4b60*/  FADD R77, R35, R70 ;  /* 0x00000046234d7221 */ /* 0x000fe40000000000 */
        /* <DEDUP_REMOVED lines=8> */
[----:B----4-:R-:W-:Y:S01]  /*4bf0*/  @!P6 FMUL R74, R74, R74 ;  /* 0x0000004a4a4ae220 */ /* 0x010fe20000400000 */
[----:B------:R-:W-:Y:S01]  /*4c00*/  FSETP.GEU.AND P6, PT, R82, -126, PT ;  /* 0xc2fc00005200780b */ /* 0x000fe20003fce000 */
[----:B------:R-:W-:Y:S01]  /*4c10*/  FADD R27, R5, R26 ;  /* 0x0000001a051b7221 */ /* 0x000fe20000000000 */
[----:B------:R-:W-:Y:S01]  /*4c20*/  FADD R5, R9, R40 ;  /* 0x0000002809057221 */ /* 0x000fe20000000000 */
[----:B------:R-:W-:Y:S01]  /*4c30*/  FADD R26, R17, R48 ;  /* 0x00000030111a7221 */ /* 0x000fe20000000000 */
[----:B------:R-:W-:Y:S01]  /*4c40*/  F2FP.BF16.F32.PACK_AB R40, R40, R41 ;  /* 0x000000292828723e */ /* 0x000fe200000010ff */
[----:B------:R-:W-:Y:S01]  /*4c50*/  @!P5 FMUL R30, R30, 0.5 ;  /* 0x3f0000001e1ed820 */ /* 0x000fe20000400000 */
[----:B------:R-:W3:Y:S01]  /*4c60*/  MUFU.EX2 R75, R75 ;  /* 0x0000004b004b7308 */ /* 0x000ee20000000800 */
[----:B-1----:R-:W-:Y:S01]  /*4c70*/  @!P3 FMUL R78, R78, R78 ;  /* 0x0000004e4e4eb220 */ /* 0x002fe20000400000 */
[----:B------:R-:W-:Y:S01]  /*4c80*/  FSETP.GEU.AND P3, PT, R83, -126, PT ;  /* 0xc2fc00005300780b */ /* 0x000fe20003f6e000 */
[----:B------:R-:W-:Y:S01]  /*4c90*/  FADD R29, R5, R26 ;  /* 0x0000001a051d7221 */ /* 0x000fe20000000000 */
[----:B------:R-:W-:Y:S01]  /*4ca0*/  FADD R5, R6, R45 ;  /* 0x0000002d06057221 */ /* 0x000fe20000000000 */
[----:B------:R-:W-:Y:S01]  /*4cb0*/  FADD R26, R16, R61 ;  /* 0x0000003d101a7221 */ /* 0x000fe20000000000 */
[----:B------:R-:W-:Y:S01]  /*4cc0*/  FADD R84, R43, R78 ;  /* 0x0000004e2b547221 */ /* 0x000fe20000000000 */
[----:B------:R-:W-:Y:S01]  /*4cd0*/  @!P6 FMUL R82, R82, 0.5 ;  /* 0x3f0000005252e820 */ /* 0x000fe20000400000 */
[----:B------:R1:W4:Y:S01]  /*4ce0*/  MUFU.EX2 R64, R30 ;  /* 0x0000001e00407308 */ /* 0x0003220000000800 */
[----:B--2---:R-:W-:Y:S01]  /*4cf0*/  @!P2 FMUL R71, R71, R71 ;  /* 0x000000474747a220 */ /* 0x004fe20000400000 */
[----:B------:R-:W-:Y:S01]  /*4d00*/  FSETP.GEU.AND P2, PT, R73, -126, PT ;  /* 0xc2fc00004900780b */ /* 0x000fe20003f4e000 */
[----:B------:R-:W-:Y:S01]  /*4d10*/  FADD R25, R5, R26 ;  /* 0x0000001a05197221 */ /* 0x000fe20000000000 */
[----:B------:R-:W-:Y:S01]  /*4d20*/  FADD R5, R11, R20 ;  /* 0x000000140b057221 */ /* 0x000fe20000000000 */
[----:B------:R-:W-:Y:S01]  /*4d30*/  FADD R26, R19, R52 ;  /* 0x00000034131a7221 */ /* 0x000fe20000000000 */
[----:B------:R-:W-:Y:S01]  /*4d40*/  FADD R29, R29, R34 ;  /* 0x000000221d1d7221 */ /* 0x000fe20000000000 */
[----:B------:R-:W-:Y:S01]  /*4d50*/  @!P3 FMUL R83, R83, 0.5 ;  /* 0x3f0000005353b820 */ /* 0x000fe20000400000 */
[----:B------:R-:W2:Y:S01]  /*4d60*/  MUFU.EX2 R82, R82 ;  /* 0x0000005200527308 */ /* 0x000ea20000000800 */
[----:B---3--:R-:W-:Y:S01]  /*4d70*/  @!P4 FMUL R75, R75, R75 ;  /* 0x0000004b4b4bc220 */ /* 0x008fe20000400000 */
[----:B------:R-:W-:Y:S01]  /*4d80*/  FSETP.GEU.AND P4, PT, R79, -126, PT ;  /* 0xc2fc00004f00780b */ /* 0x000fe20003f8e000 */
[----:B-1----:R-:W-:Y:S01]  /*4d90*/  FADD R30, R36, R65 ;  /* 0x00000041241e7221 */ /* 0x002fe20000000000 */
[----:B------:R-:W-:Y:S01]  /*4da0*/  FADD R26, R5, R26 ;  /* 0x0000001a051a7221 */ /* 0x000fe20000000000 */
[----:B------:R-:W-:Y:S01]  /*4db0*/  FADD R5, R33, R62 ;  /* 0x0000003e21057221 */ /* 0x000fe20000000000 */
[----:B------:R-:W-:Y:S01]  /*4dc0*/  FADD R81, R46, R75 ;  /* 0x0000004b2e517221 */ /* 0x000fe20000000000 */
[----:B------:R-:W-:Y:S01]  /*4dd0*/  FADD R38, R7, R30 ;  /* 0x0000001e07267221 */ /* 0x000fe20000000000 */
[----:B------:R-:W1:Y:S01]  /*4de0*/  MUFU.EX2 R83, R83 ;  /* 0x0000005300537308 */ /* 0x000e620000000800 */
[----:B----4-:R-:W-:Y:S01]  /*4df0*/  @!P5 FMUL R64, R64, R64 ;  /* 0x000000404040d220 */ /* 0x010fe20000400000 */
[----:B------:R-:W-:Y:S01]  /*4e00*/  FSETP.GEU.AND P5, PT, R86, -126, PT ;  /* 0xc2fc00005600780b */ /* 0x000fe20003fae000 */
[----:B------:R-:W-:Y:S01]  /*4e10*/  FADD R7, R8, R53 ;  /* 0x0000003508077221 */ /* 0x000fe20000000000 */
[----:B------:R-:W-:Y:S01]  /*4e20*/  FADD R30, R18, R69 ;  /* 0x00000045121e7221 */ /* 0x000fe20000000000 */
[----:B------:R-:W-:Y:S01]  /*4e30*/  FADD R105, R5, R84 ;  /* 0x0000005405697221 */ /* 0x000fe20000000000 */
[----:B------:R-:W-:Y:S01]  /*4e40*/  FADD R5, R31, R66 ;  /* 0x000000421f057221 */ /* 0x000fe20000000000 */
[----:B------:R-:W-:Y:S01]  /*4e50*/  @!P4 FMUL R79, R79, 0.5 ;  /* 0x3f0000004f4fc820 */ /* 0x000fe20000400000 */
[----:B------:R-:W-:Y:S01]  /*4e60*/  FADD R42, R7, R30 ;  /* 0x0000001e072a7221 */ /* 0x000fe20000000000 */
[----:B--2---:R-:W-:Y:S01]  /*4e70*/  @!P6 FMUL R82, R82, R82 ;  /* 0x000000525252e220 */ /* 0x004fe20000400000 */
[----:B------:R-:W-:Y:S01]  /*4e80*/  FSETP.GEU.AND P6, PT, R87, -126, PT ;  /* 0xc2fc00005700780b */ /* 0x000fe20003fce000 */
[----:B------:R-:W-:Y:S01]  /*4e90*/  FADD R7, R15, R22 ;  /* 0x000000160f077221 */ /* 0x000fe20000000000 */
[----:B------:R-:W-:Y:S01]  /*4ea0*/  FADD R30, R23, R60 ;  /* 0x0000003c171e7221 */ /* 0x000fe20000000000 */
[----:B------:R-:W2:Y:S01]  /*4eb0*/  MUFU.EX2 R79, R79 ;  /* 0x0000004f004f7308 */ /* 0x000ea20000000800 */
[----:B------:R-:W-:Y:S01]  /*4ec0*/  FADD R104, R51, R82 ;  /* 0x0000005233687221 */ /* 0x000fe20000000000 */
[----:B------:R-:W-:Y:S01]  /*4ed0*/  @!P5 FMUL R86, R86, 0.5 ;  /* 0x3f0000005656d820 */ /* 0x000fe20000400000 */
[----:B------:R-:W-:Y:S01]  /*4ee0*/  FADD R7, R7, R30 ;  /* 0x0000001e07077221 */ /* 0x000fe20000000000 */
[----:B-1----:R-:W-:Y:S01]  /*4ef0*/  @!P3 FMUL R83, R83, R83 ;  /* 0x000000535353b220 */ /* 0x002fe20000400000 */
[----:B------:R-:W-:Y:S01]  /*4f00*/  FSETP.GEU.AND P3, PT, R10, -126, PT ;  /* 0xc2fc00000a00780b */ /* 0x000fe20003f6e000 */
[----:B------:R-:W-:Y:S01]  /*4f10*/  FADD R30, R68, R59 ;  /* 0x0000003b441e7221 */ /* 0x000fe20000000000 */
[----:B------:R-:W-:Y:S01]  /*4f20*/  FADD R84, R39, R64 ;  /* 0x0000004027547221 */ /* 0x000fe20000000000 */
[----:B------:R-:W1:Y:S01]  /*4f30*/  MUFU.EX2 R86, R86 ;  /* 0x0000005600567308 */ /* 0x000e620000000800 */
[----:B------:R-:W-:Y:S01]  /*4f40*/  @!P2 FMUL R73, R73, 0.5 ;  /* 0x3f0000004949a820 */ /* 0x000fe20000400000 */
[----:B------:R-:W-:Y:S01]  /*4f50*/  @!P6 FMUL R87, R87, 0.5 ;  /* 0x3f0000005757e820 */ /* 0x000fe20000400000 */
[----:B------:R-:W-:Y:S01]  /*4f60*/  FADD R108, R77, R104 ;  /* 0x000000684d6c7221 */ /* 0x000fe20000000000 */
[----:B------:R-:W-:Y:S01]  /*4f70*/  FADD R106, R30, R81 ;  /* 0x000000511e6a7221 */ /* 0x000fe20000000000 */
[----:B------:R-:W-:Y:S01]  /*4f80*/  FADD R30, R76, R67 ;  /* 0x000000434c1e7221 */ /* 0x000fe20000000000 */
[----:B------:R-:W-:Y:S01]  /*4f90*/  FADD R77, R54, R83 ;  /* 0x00000053364d7221 */ /* 0x000fe20000000000 */
[----:B------:R-:W-:Y:S01]  /*4fa0*/  FADD R81, R80, R71 ;  /* 0x0000004750517221 */ /* 0x000fe20000000000 */
[----:B------:R3:W4:Y:S01]  /*4fb0*/  MUFU.EX2 R55, R87 ;  /* 0x0000005700377308 */ /* 0x0007220000000800 */
[----:B--2---:R-:W-:Y:S01]  /*4fc0*/  @!P4 FMUL R79, R79, R79 ;  /* 0x0000004f4f4fc220 */ /* 0x004fe20000400000 */
[----:B------:R-:W-:Y:S01]  /*4fd0*/  @!P3 FMUL R10, R10, 0.5 ;  /* 0x3f0000000a0ab820 */ /* 0x000fe20000400000 */
[----:B------:R-:W-:Y:S01]  /*4fe0*/  FADD R107, R30, R77 ;  /* 0x0000004d1e6b7221 */ /* 0x000fe20000000000 */
[----:B------:R-:W-:Y:S01]  /*4ff0*/  FADD R77, R37, R74 ;  /* 0x0000004a254d7221 */ /* 0x000fe20000000000 */
[----:B------:R-:W-:Y:S01]  /*5000*/  FADD R30, R72, R63 ;  /* 0x0000003f481e7221 */ /* 0x000fe20000000000 */
[----:B------:R-:W-:Y:S01]  /*5010*/  FADD R85, R50, R79 ;  /* 0x0000004f32557221 */ /* 0x000fe20000000000 */
[----:B------:R-:W-:Y:S01]  /*5020*/  FADD R27, R27, R38 ;  /* 0x000000261b1b7221 */ /* 0x000fe20000000000 */
[----:B------:R-:W2:Y:S01]  /*5030*/  MUFU.EX2 R73, R73 ;  /* 0x0000004900497308 */ /* 0x000ea20000000800 */
[----:B-1----:R-:W-:Y:S01]  /*5040*/  @!P5 FMUL R86, R86, R86 ;  /* 0x000000565656d220 */ /* 0x002fe20000400000 */
[----:B---3--:R-:W-:Y:S01]  /*5050*/  FADD R87, R5, R84 ;  /* 0x0000005405577221 */ /* 0x008fe20000000000 */
[----:B------:R-:W-:Y:S01]  /*5060*/  FADD R30, R30, R85 ;  /* 0x000000551e1e7221 */ /* 0x000fe20000000000 */
[----:B------:R-:W-:Y:S01]  /*5070*/  FADD R42, R25, R42 ;  /* 0x0000002a192a7221 */ /* 0x000fe20000000000 */
[----:B------:R-:W-:Y:S01]  /*5080*/  FADD R84, R47, R86 ;  /* 0x000000562f547221 */ /* 0x000fe20000000000 */
[----:B------:R-:W-:Y:S01]  /*5090*/  FADD R26, R26, R7 ;  /* 0x000000071a1a7221 */ /* 0x000fe20000000000 */
[----:B------:R-:W-:Y:S01]  /*50a0*/  FADD R105, R105, R108 ;  /* 0x0000006c69697221 */ /* 0x000fe20000000000 */
[----:B------:R-:W1:Y:S01]  /*50b0*/  MUFU.EX2 R5, R10 ;  /* 0x0000000a00057308 */ /* 0x000e620000000800 */
[----:B----4-:R-:W-:Y:S01]  /*50c0*/  @!P6 FMUL R55, R55, R55 ;  /* 0x000000373737e220 */ /* 0x010fe20000400000 */
[----:B------:R-:W-:Y:S01]  /*50d0*/  FADD R84, R77, R84 ;  /* 0x000000544d547221 */ /* 0x000fe20000000000 */
[----:B------:R-:W-:Y:S01]  /*50e0*/  FADD R106, R106, R107 ;  /* 0x0000006b6a6a7221 */ /* 0x000fe20000000000 */
[----:B------:R-:W-:Y:S01]  /*50f0*/  FADD R26, R29, R26 ;  /* 0x0000001a1d1a7221 */ /* 0x000fe20000000000 */
[----:B------:R-:W-:Y:S01]  /*5100*/  FADD R104, R58, R55 ;  /* 0x000000373a687221 */ /* 0x000fe20000000000 */
[----:B------:R-:W-:Y:S01]  /*5110*/  FADD R84, R87, R84 ;  /* 0x0000005457547221 */ /* 0x000fe20000000000 */
[----:B------:R-:W-:Y:S01]  /*5120*/  FADD R27, R27, R42 ;  /* 0x0000002a1b1b7221 */ /* 0x000fe20000000000 */
[----:B------:R-:W-:Y:S01]  /*5130*/  SHF.L.U32 R7, R2, 0x1f, RZ ;  /* 0x0000001f02077819 */ /* 0x000fe200000006ff */
[----:B------:R-:W-:Y:S01]  /*5140*/  FADD R81, R81, R104 ;  /* 0x0000006851517221 */ /* 0x000fe20000000000 */
[----:B------:R-:W-:Y:S01]  /*5150*/  FADD R84, R105, R84 ;  /* 0x0000005469547221 */ /* 0x000fe20000000000 */
[----:B------:R-:W-:Y:S01]  /*5160*/  FADD R26, R27, R26 ;  /* 0x0000001a1b1a7221 */ /* 0x000fe20000000000 */
[----:B--2---:R-:W-:Y:S01]  /*5170*/  @!P2 FMUL R73, R73, R73 ;  /* 0x000000494949a220 */ /* 0x004fe20000400000 */
[----:B------:R-:W-:Y:S01]  /*5180*/  FADD R81, R30, R81 ;  /* 0x000000511e517221 */ /* 0x000fe20000000000 */
[----:B------:R2:W3:Y:S01]  /*5190*/  SYNCS.PHASECHK.TRANS64.TRYWAIT P2, [UR6+0xc000], R7 ;  /* 0x00c00007ff0075a7 */ /* 0x0004e20008040146 */
[----:B------:R-:W-:Y:S01]  /*51a0*/  F2FP.BF16.F32.PACK_AB R25, R68, R33 ;  /* 0x000000214419723e */ /* 0x000fe200000010ff */
[----:B------:R-:W-:Y:S01]  /*51b0*/  FMUL R90, R90, R73 ;  /* 0x000000495a5a7220 */ /* 0x000fe20000400000 */
[----:B------:R-:W-:Y:S01]  /*51c0*/  FADD R81, R106, R81 ;  /* 0x000000516a517221 */ /* 0x000fe20000000000 */
[----:B-1----:R-:W-:Y:S01]  /*51d0*/  @!P3 FMUL R5, R5, R5 ;  /* 0x000000050505b220 */ /* 0x002fe20000400000 */
[----:B------:R-:W-:Y:S01]  /*51e0*/  F2FP.BF16.F32.PACK_AB R27, R72, R31 ;  /* 0x0000001f481b723e */ /* 0x000fe200000010ff */
[----:B------:R-:W-:Y:S01]  /*51f0*/  FMUL R91, R91, R73 ;  /* 0x000000495b5b7220 */ /* 0x000fe20000400000 */
[----:B------:R-:W-:Y:S01]  /*5200*/  FADD R84, R84, R81 ;  /* 0x0000005154547221 */ /* 0x000fe20000000000 */
[----:B------:R-:W-:Y:S01]  /*5210*/  F2FP.BF16.F32.PACK_AB R29, R76, R35 ;  /* 0x000000234c1d723e */ /* 0x000fe200000010ff */
[----:B------:R-:W-:Y:S01]  /*5220*/  FFMA R12, R5, R12, R26 ;  /* 0x0000000c050c7223 */ /* 0x000fe2000000001a */
[----:B------:R-:W-:Y:S01]  /*5230*/  F2FP.BF16.F32.PACK_AB R31, R80, R37 ;  /* 0x00000025501f723e */ /* 0x000fe200000010ff */
[----:B------:R-:W-:Y:S01]  /*5240*/  FFMA R14, R73, R14, R84 ;  /* 0x0000000e490e7223 */ /* 0x000fe20000000054 */
[----:B------:R-:W-:Y:S01]  /*5250*/  F2FP.BF16.F32.PACK_AB R33, R46, R43 ;  /* 0x0000002b2e21723e */ /* 0x000fe200000010ff */
[----:B------:R-:W-:Y:S01]  /*5260*/  FMUL R88, R88, R5 ;  /* 0x0000000558587220 */ /* 0x000fe20000400000 */
        /* <DEDUP_REMOVED lines=11> */
[-C--:B------:R-:W-:Y:S01]  /*5320*/  FMUL R100, R100, R5.reuse ;  /* 0x0000000564647220 */ /* 0x080fe20000400000 */
[----:B------:R-:W-:Y:S01]  /*5330*/  FMUL R101, R101, R5 ;  /* 0x0000000565657220 */ /* 0x000fe20000400000 */
[----:B------:R-:W-:Y:S01]  /*5340*/  F2FP.BF16.F32.PACK_AB R26, R11, R6 ;  /* 0x000000060b1a723e */ /* 0x000fe200000010ff */
[-C--:B------:R-:W-:Y:S01]  /*5350*/  FMUL R94, R94, R73.reuse ;  /* 0x000000495e5e7220 */ /* 0x080fe20000400000 */
[-C--:B------:R-:W-:Y:S01]  /*5360*/  FMUL R95, R95, R73.reuse ;  /* 0x000000495f5f7220 */ /* 0x080fe20000400000 */
[-C--:B------:R-:W-:Y:S01]  /*5370*/  FMUL R98, R98, R73.reuse ;  /* 0x0000004962627220 */ /* 0x080fe20000400000 */
[-C--:B------:R-:W-:Y:S01]  /*5380*/  FMUL R99, R99, R73.reuse ;  /* 0x0000004963637220 */ /* 0x080fe20000400000 */
[-C--:B------:R-:W-:Y:S01]  /*5390*/  FMUL R102, R102, R73.reuse ;  /* 0x0000004966667220 */ /* 0x080fe20000400000 */
[----:B------:R-:W-:Y:S01]  /*53a0*/  FMUL R103, R103, R73 ;  /* 0x0000004967677220 */ /* 0x000fe20000400000 */
        /* <DEDUP_REMOVED lines=13> */
[----:B------:R-:W-:Y:S01]  /*5480*/  F2FP.BF16.F32.PACK_AB R54, R60, R69 ;  /* 0x000000453c36723e */ /* 0x000fe200000010ff */
[----:B--23--:R-:W-:Y:S06]  /*5490*/  @!P0 BRA `(.L_x_27) ;  /* 0x0000000000048947 */ /* 0x00cfec0003800000 */
[----:B------:R-:W-:Y:S01]  /*54a0*/  BPT.TRAP 0x1 ;  /* 0x000000040000795c */ /* 0x000fe20000300000 */
.L_x_27:
[----:B------:R-:W-:Y:S05]  /*54b0*/  @P2 BRA `(.L_x_28) ;  /* 0x0000000000082947 */ /* 0x000fea0003800000 */
[----:B------:R-:W1:Y:S02]  /*54c0*/  SYNCS.PHASECHK.TRANS64.TRYWAIT P2, [UR6+0xc000], R7 ;  /* 0x00c00007ff0075a7 */ /* 0x000e640008040146 */
[----:B-1----:R-:W-:Y:S05]  /*54d0*/  @!P2 BRA `(.L_x_29) ;  /* 0x000000240098a947 */ /* 0x002fea0003800000 */
.L_x_28:
[----:B------:R-:W-:Y:S01]  /*54e0*/  ULEA UR6, UR13, UR12, 0x9 ;  /* 0x0000000c0d067291 */ /* 0x000fe2000f8e483f */
[----:B------:R-:W-:Y:S01]  /*54f0*/  WARPGROUP.ARRIVE ;  /* 0x00000000000079c5 */ /* 0x000fe20000000000 */
[----:B------:R-:W-:Y:S01]  /*5500*/  UMOV UR7, 0x80000020 ;  /* 0x8000002000077882 */ /* 0x000fe20000000000 */
[----:B------:R-:W-:Y:S01]  /*5510*/  UMOV UR11, 0x80000020 ;  /* 0x80000020000b7882 */ /* 0x000fe20000000000 */
[----:B------:R-:W-:Y:S01]  /*5520*/  UIADD3 UR10, UR6, 0x40, URZ ;  /* 0x00000040060a7890 */ /* 0x000fe2000fffe03f */
[----:B------:R-:W-:-:S04]  /*5530*/  F2FP.BF16.F32.PACK_AB R55, R55, R86 ;  /* 0x000000563737723e */ /* 0x000fc800000010ff */
[----:B------:R-:W-:Y:S01]  /*5540*/  HGMMA.64x32x16.F32.BF16 R88, R24, gdesc[UR4].tnspB, R88, gsb0 ;  /* 0x4060000418587df0 */ /* 0x000fe20008001858 */
[----:B------:R-:W-:Y:S02]  /*5550*/  UMOV UR7, 0x80000020 ;  /* 0x8000002000077882 */ /* 0x000fe40000000000 */
        /* <DEDUP_REMOVED lines=25> */
[----:B------:R-:W-:Y:S01]  /*56f0*/  UIADD3 UR6, UR6, 0x1c0, URZ ;  /* 0x000001c006067890 */ /* 0x000fe2000fffe03f */
[----:B------:R-:W-:Y:S02]  /*5700*/  WARPGROUP.DEPBAR.LE gsb0, 0x0 ;  /* 0x00008000000079c5 */ /* 0x000fe40000010000 */
[----:B------:R-:W-:-:S06]  /*5710*/  WARPGROUP.ARRIVE ;  /* 0x00000000000079c5 */ /* 0x000fcc0000000000 */
[----:B------:R-:W-:Y:S03]  /*5720*/  HGMMA.64x32x16.F32.BF16 R88, R48, gdesc[UR8].tnspB, R88, gsb0 ;  /* 0x4060000830587df0 */ /* 0x000fe60008001858 */
[----:B------:R-:W-:Y:S02]  /*5730*/  WARPGROUP.DEPBAR.LE gsb0, 0x0 ;  /* 0x00008000000079c5 */ /* 0x000fe40000010000 */
[----:B------:R-:W-:-:S06]  /*5740*/  WARPGROUP.ARRIVE ;  /* 0x00000000000079c5 */ /* 0x000fcc0000000000 */
[----:B------:R-:W-:Y:S03]  /*5750*/  HGMMA.64x32x16.F32.BF16 R88, R52, gdesc[UR4].tnspB, R88, gsb0 ;  /* 0x4060000434587df0 */ /* 0x000fe60008001858 */
[----:B------:R-:W-:Y:S02]  /*5760*/  WARPGROUP.DEPBAR.LE gsb0, 0x0 ;  /* 0x00008000000079c5 */ /* 0x000fe40000010000 */
[----:B------:R-:W-:Y:S05]  /*5770*/  @!P0 BRA `(.L_x_30) ;  /* 0x0000000000048947 */ /* 0x000fea0003800000 */
[----:B------:R-:W-:Y:S01]  /*5780*/  BPT.TRAP 0x1 ;  /* 0x000000040000795c */ /* 0x000fe20000300000 */
.L_x_30:
[----:B------:R-:W-:-:S04]  /*5790*/  ULEA UR6, UR15, UR37, 0x3 ;  /* 0x000000250f067291 */ /* 0x000fc8000f8e183f */
[----:B------:R-:W-:-:S04]  /*57a0*/  UIADD3 UR6, UR6, 0xc028, URZ ;  /* 0x0000c02806067890 */ /* 0x000fc8000fffe03f */
[----:B------:R-:W-:-:S09]  /*57b0*/  UPRMT UR6, URZ, 0x654, UR6 ;  /* 0x000006543f067896 */ /* 0x000fd20008000006 */
[----:B------:R-:W-:Y:S01]  /*57c0*/  SYNCS.ARRIVE.TRANS64.RED.A1T0 RZ, [UR6], RZ ;  /* 0x000000ffffff79a7 */ /* 0x000fe20008100406 */
[----:B------:R-:W-:Y:S05]  /*57d0*/  @P1 BRA `(.L_x_31) ;  /* 0x0000000000041947 */ /* 0x000fea0003800000 */
[----:B------:R-:W-:Y:S01]  /*57e0*/  BPT.TRAP 0x1 ;  /* 0x000000040000795c */ /* 0x000fe20000300000 */
.L_x_31:
[----:B------:R-:W-:-:S04]  /*57f0*/  UIADD3 UR15, UR15, 0x1, URZ ;  /* 0x000000010f0f7890 */ /* 0x000fc8000fffe03f */
[----:B------:R-:W-:-:S04]  /*5800*/  UISETP.NE.AND UP0, UPT, UR15, 0x5, UPT ;  /* 0x000000050f00788c */ /* 0x000fc8000bf05270 */
[----:B------:R-:W-:Y:S01]  /*5810*/  USEL UR15, UR15, URZ, UP0 ;  /* 0x0000003f0f0f7287 */ /* 0x000fe20008000000 */
[----:B------:R-:W-:Y:S11]  /*5820*/  @!P0 BRA `(.L_x_32) ;  /* 0x0000000000048947 */ /* 0x000ff60003800000 */
[----:B------:R-:W-:Y:S01]  /*5830*/  BPT.TRAP 0x1 ;  /* 0x000000040000795c */ /* 0x000fe20000300000 */
.L_x_32:
[----:B------:R-:W-:-:S04]  /*5840*/  ULEA UR6, UR15, UR37, 0x3 ;  /* 0x000000250f067291 */ /* 0x000fc8000f8e183f */
[----:B------:R-:W-:-:S04]  /*5850*/  UIADD3 UR6, UR6, 0xc028, URZ ;  /* 0x0000c02806067890 */ /* 0x000fc8000fffe03f */
[----:B------:R-:W-:-:S09]  /*5860*/  UPRMT UR6, URZ, 0x654, UR6 ;  /* 0x000006543f067896 */ /* 0x000fd20008000006 */
[----:B------:R-:W-:Y:S01]  /*5870*/  SYNCS.ARRIVE.TRANS64.RED.A1T0 RZ, [UR6], RZ ;  /* 0x000000ffffff79a7 */ /* 0x000fe20008100406 */
[----:B------:R-:W-:Y:S05]  /*5880*/  @P1 BRA `(.L_x_33) ;  /* 0x0000000000041947 */ /* 0x000fea0003800000 */
[----:B------:R-:W-:Y:S01]  /*5890*/  BPT.TRAP 0x1 ;  /* 0x000000040000795c */ /* 0x000fe20000300000 */
.L_x_33:
[----:B------:R-:W-:Y:S01]  /*58a0*/  UIADD3 UR13, UR13, 0x1, URZ ;  /* 0x000000010d0d7890 */ /* 0x000fe2000fffe03f */
[C---:B------:R-:W-:Y:S01]  /*58b0*/  ISETP.GT.AND P2, PT, R0.reuse, 0x2, PT ;  /* 0x000000020000780c */ /* 0x040fe20003f44270 */
[----:B------:R-:W-:Y:S01]  /*58c0*/  UIADD3 UR15, UR15, 0x1, URZ ;  /* 0x000000010f0f7890 */ /* 0x000fe2000fffe03f */
[----:B------:R-:W-:Y:S01]  /*58d0*/  VIADD R0, R0, 0xffffffff ;  /* 0xffffffff00007836 */ /* 0x000fe20000000000 */
[----:B------:R-:W-:Y:S01]  /*58e0*/  UISETP.NE.AND UP1, UPT, UR13, 0x5, UPT ;  /* 0x000000050d00788c */ /* 0x000fe2000bf25270 */
[----:B-1----:R-:W-:Y:S01]  /*58f0*/  MOV R7, R3 ;  /* 0x0000000300077202 */ /* 0x002fe20000000f00 */
[----:B------:R-:W-:Y:S01]  /*5900*/  UISETP.NE.AND UP0, UPT, UR15, 0x5, UPT ;  /* 0x000000050f00788c */ /* 0x000fe2000bf05270 */
[----:B------:R-:W-:Y:S01]  /*5910*/  MOV R5, R4 ;  /* 0x0000000400057202 */ /* 0x000fe20000000f00 */
[----:B------:R-:W-:Y:S02]  /*5920*/  USEL UR6, URZ, 0x1, UP1 ;  /* 0x000000013f067887 */ /* 0x000fe40008800000 */
[----:B------:R-:W-:-:S02]  /*5930*/  USEL UR15, UR15, URZ, UP0 ;  /* 0x0000003f0f0f7287 */ /* 0x000fc40008000000 */
[----:B------:R-:W-:Y:S02]  /*5940*/  USEL UR13, UR13, URZ, UP1 ;  /* 0x0000003f0d0d7287 */ /* 0x000fe40008800000 */
[----:B------:R-:W-:Y:S01]  /*5950*/  LOP3.LUT R2, R2, UR6, RZ, 0x3c, !PT ;  /* 0x0000000602027c12 */ /* 0x000fe2000f8e3cff */
[----:B------:R-:W-:Y:S09]  /*5960*/  @P2 BRA `(.L_x_34) ;  /* 0xffffffd8003c2947 */ /* 0x000ff2000383ffff */
.L_x_23:
[----:B------:R-:W1:Y:S01]  /*5970*/  SHFL.BFLY PT, R5, R12, 0x1, 0x1f ;  /* 0x0c201f000c057f89 */ /* 0x000e6200000e0000 */
[----:B------:R-:W-:Y:S01]  /*5980*/  BSSY B0, `(.L_x_35) ;  /* 0x0000023000007945 */ /* 0x000fe20003800000 */
[----:B------:R-:W-:Y:S02]  /*5990*/  MOV R9, 0x7f800000 ;  /* 0x7f80000000097802 */ /* 0x000fe40000000f00 */
[----:B------:R-:W2:Y:S01]  /*59a0*/  SHFL.BFLY PT, R7, R14, 0x1, 0x1f ;  /* 0x0c201f000e077f89 */ /* 0x000ea200000e0000 */
[----:B------:R-:W-:Y:S02]  /*59b0*/  MOV R10, 0x3f800000 ;  /* 0x3f800000000a7802 */ /* 0x000fe40000000f00 */
[----:B------:R-:W-:Y:S01]  /*59c0*/  MOV R11, 0x7f800000 ;  /* 0x7f800000000b7802 */ /* 0x000fe20000000f00 */
[----:B-1----:R-:W-:Y:S01]  /*59d0*/  FADD R5, R5, R12 ;  /* 0x0000000c05057221 */ /* 0x002fe20000000000 */
[----:B--2---:R-:W-:-:S04]  /*59e0*/  FADD R15, R7, R14 ;  /* 0x0000000e070f7221 */ /* 0x004fc80000000000 */
[----:B------:R-:W1:Y:S04]  /*59f0*/  SHFL.BFLY PT, R0, R5, 0x2, 0x1f ;  /* 0x0c401f0005007f89 */ /* 0x000e6800000e0000 */
[----:B------:R-:W2:Y:S01]  /*5a00*/  SHFL.BFLY PT, R16, R15, 0x2, 0x1f ;  /* 0x0c401f000f107f89 */ /* 0x000ea200000e0000 */
[C---:B-1----:R-:W-:Y:S01]  /*5a10*/  FSETP.NE.AND P0, PT, R5.reuse, -R0, PT ;  /* 0x800000000500720b */ /* 0x042fe20003f05000 */
[----:B------:R-:W-:Y:S01]  /*5a20*/  FADD R2, R5, R0 ;  /* 0x0000000005027221 */ /* 0x000fe20000000000 */
[----:B------:R-:W-:Y:S01]  /*5a30*/  MOV R0, 0x3f800000 ;  /* 0x3f80000000007802 */ /* 0x000fe20000000f00 */
[----:B--2---:R-:W-:-:S10]  /*5a40*/  FADD R8, R15, R16 ;  /* 0x000000100f087221 */ /* 0x004fd40000000000 */
[----:B------:R-:W-:Y:S05]  /*5a50*/  @!P0 BRA `(.L_x_36) ;  /* 0x0000000000548947 */ /* 0x000fea0003800000 */
[----:B------:R-:W-:Y:S01]  /*5a60*/  VIADD R0, R2, 0x1800000 ;  /* 0x0180000002007836 */ /* 0x000fe20000000000 */
[----:B------:R-:W-:Y:S04]  /*5a70*/  BSSY B1, `(.L_x_37) ;  /* 0x000000c000017945 */ /* 0x000fe80003800000 */
[----:B------:R-:W-:-:S04]  /*5a80*/  LOP3.LUT R0, R0, 0x7f800000, RZ, 0xc0, !PT ;  /* 0x7f80000000007812 */ /* 0x000fc800078ec0ff */
[----:B------:R-:W-:-:S13]  /*5a90*/  ISETP.GT.U32.AND P0, PT, R0, 0x1ffffff, PT ;  /* 0x01ffffff0000780c */ /* 0x000fda0003f04070 */
[----:B------:R-:W-:Y:S05]  /*5aa0*/  @P0 BRA `(.L_x_38) ;  /* 0x0000000000100947 */ /* 0x000fea0003800000 */
[----:B------:R-:W-:-:S07]  /*5ab0*/  MOV R13, 0x5ad0 ;  /* 0x00005ad0000d7802 */ /* 0x000fce0000000f00 */
[----:B------:R-:W-:Y:S05]  /*5ac0*/  CALL.REL.NOINC `($__internal_0_$__cuda_sm20_rcp_rn_f32_slowpath) ;  /* 0x0000002000c47944 */ /* 0x000fea0003c00000 */
[----:B------:R-:W-:Y:S01]  /*5ad0*/  MOV R0, R5 ;  /* 0x0000000500007202 */ /* 0x000fe20000000f00 */
[----:B------:R-:W-:Y:S06]  /*5ae0*/  BRA `(.L_x_39) ;  /* 0x0000000000107947 */ /* 0x000fec0003800000 */
.L_x_38:
[----:B------:R-:W1:Y:S02]  /*5af0*/  MUFU.RCP R5, R2 ;  /* 0x0000000200057308 */ /* 0x000e640000001000 */
[----:B-1----:R-:W-:-:S04]  /*5b00*/  FFMA R0, R2, R5, -1 ;  /* 0xbf80000002007423 */ /* 0x002fc80000000005 */
[----:B------:R-:W-:-:S04]  /*5b10*/  FADD.FTZ R0, -R0, -RZ ;  /* 0x800000ff00007221 */ /* 0x000fc80000010100 */
[----:B------:R-:W-:-:S07]  /*5b20*/  FFMA R0, R5, R0, R5 ;  /* 0x0000000005007223 */ /* 0x000fce0000000005 */
.L_x_39:
[----:B------:R-:W-:Y:S05]  /*5b30*/  BSYNC B1 ;  /* 0x0000000000017941 */ /* 0x000fea0003800000 */
.L_x_37:
[----:B------:R-:W-:Y:S01]  /*5b40*/  FSETP.GEU.AND P0, PT, |R2|, 1.175494350822287508e-38, PT ;  /* 0x008000000200780b */ /* 0x000fe20003f0e200 */
[----:B------:R-:W-:-:S12]  /*5b50*/  ULDC UR4, c[0x0][0x600] ;  /* 0x0001800000047ab9 */ /* 0x000fd80000000800 */
[----:B------:R-:W-:-:S04]  /*5b60*/  @!P0 FMUL R2, R2, 16777216 ;  /* 0x4b80000002028820 */ /* 0x000fc80000400000 */
[----:B------:R-:W1:Y:S02]  /*5b70*/  MUFU.LG2 R5, R2 ;  /* 0x0000000200057308 */ /* 0x000e640000000c00 */
[----:B-1----:R-:W-:-:S04]  /*5b80*/  @!P0 FADD R5, R5, -24 ;  /* 0xc1c0000005058421 */ /* 0x002fc80000000000 */
[----:B------:R-:W-:-:S04]  /*5b90*/  FMUL R6, R5, 0.69314718246459960938 ;  /* 0x3f31721805067820 */ /* 0x000fc80000400000 */
[----:B------:R-:W-:-:S07]  /*5ba0*/  FFMA R11, R3, UR4, R6 ;  /* 0x00000004030b7c23 */ /* 0x000fce0008000006 */
.L_x_36:
[----:B------:R-:W-:Y:S05]  /*5bb0*/  BSYNC B0 ;  /* 0x0000000000007941 */ /* 0x000fea0003800000 */
.L_x_35:
[----:B------:R-:W-:Y:S01]  /*5bc0*/  FSETP.NE.AND P0, PT, R15, -R16, PT ;  /* 0x800000100f00720b */ /* 0x000fe20003f05000 */
[----:B------:R-:W-:Y:S01]  /*5bd0*/  ULDC UR4, c[0x0][0x608] ;  /* 0x0001820000047ab9 */ /* 0x000fe20000000800 */
[----:B------:R-:W-:Y:S01]  /*5be0*/  BSSY B0, `(.L_x_40) ;  /* 0x0000021000007945 */ /* 0x000fe20003800000 */
[----:B------:R-:W-:-:S04]  /*5bf0*/  FMUL R0, R0, UR4 ;  /* 0x0000000400007c20 */ /* 0x000fc80008400000 */
[-C--:B------:R-:W-:Y:S01]  /*5c00*/  FMUL R23, R88, R0.reuse ;  /* 0x0000000058177220 */ /* 0x080fe20000400000 */
[-C--:B------:R-:W-:Y:S01]  /*5c10*/  FMUL R89, R89, R0.reuse ;  /* 0x0000000059597220 */ /* 0x080fe20000400000 */
[-C--:B------:R-:W-:Y:S01]  /*5c20*/  FMUL R25, R92, R0.reuse ;  /* 0x000000005c197220 */ /* 0x080fe20000400000 */
[-C--:B------:R-:W-:Y:S01]  /*5c30*/  FMUL R93, R93, R0.reuse ;  /* 0x000000005d5d7220 */ /* 0x080fe20000400000 */
[-C--:B------:R-:W-:Y:S01]  /*5c40*/  FMUL R27, R96, R0.reuse ;  /* 0x00000000601b7220 */ /* 0x080fe20000400000 */
[-C--:B------:R-:W-:Y:S01]  /*5c50*/  FMUL R97, R97, R0.reuse ;  /* 0x0000000061617220 */ /* 0x080fe20000400000 */
[-C--:B------:R-:W-:Y:S01]  /*5c60*/  FMUL R29, R100, R0.reuse ;  /* 0x00000000641d7220 */ /* 0x080fe20000400000 */
[----:B------:R-:W-:Y:S01]  /*5c70*/  FMUL R101, R101, R0 ;  /* 0x0000000065657220 */ /* 0x000fe20000400000 */
[----:B------:R-:W-:Y:S06]  /*5c80*/  @!P0 BRA `(.L_x_41) ;  /* 0x0000000000588947 */ /* 0x000fec0003800000 */
[----:B------:R-:W-:Y:S01]  /*5c90*/  IADD3 R0, R8, 0x1800000, RZ ;  /* 0x0180000008007810 */ /* 0x000fe20007ffe0ff */
[----:B------:R-:W-:Y:S03]  /*5ca0*/  BSSY B1, `(.L_x_42) ;  /* 0x000000d000017945 */ /* 0x000fe60003800000 */
[----:B------:R-:W-:-:S04]  /*5cb0*/  LOP3.LUT R0, R0, 0x7f800000, RZ, 0xc0, !PT ;  /* 0x7f80000000007812 */ /* 0x000fc800078ec0ff */
[----:B------:R-:W-:-:S13]  /*5cc0*/  ISETP.GT.U32.AND P0, PT, R0, 0x1ffffff, PT ;  /* 0x01ffffff0000780c */ /* 0x000fda0003f04070 */
[----:B------:R-:W-:Y:S05]  /*5cd0*/  @P0 BRA `(.L_x_43) ;  /* 0x0000000000140947 */ /* 0x000fea0003800000 */
[----:B------:R-:W-:Y:S02]  /*5ce0*/  MOV R2, R8 ;  /* 0x0000000800027202 */ /* 0x000fe40000000f00 */
[----:B------:R-:W-:-:S07]  /*5cf0*/  MOV R13, 0x5d10 ;  /* 0x00005d10000d7802 */ /* 0x000fce0000000f00 */
[----:B------:R-:W-:Y:S05]  /*5d00*/  CALL.REL.NOINC `($__internal_0_$__cuda_sm20_rcp_rn_f32_slowpath) ;  /* 0x0000002000347944 */ /* 0x000fea0003c00000 */
[----:B------:R-:W-:Y:S01]  /*5d10*/  MOV R10, R5 ;  /* 0x00000005000a7202 */ /* 0x000fe20000000f00 */
[----:B------:R-:W-:Y:S06]  /*5d20*/  BRA `(.L_x_44) ;  /* 0x0000000000107947 */ /* 0x000fec0003800000 */
.L_x_43:
[----:B------:R-:W1:Y:S02]  /*5d30*/  MUFU.RCP R3, R8 ;  /* 0x0000000800037308 */ /* 0x000e640000001000 */
[----:B-1----:R-:W-:-:S04]  /*5d40*/  FFMA R0, R8, R3, -1 ;  /* 0xbf80000008007423 */ /* 0x002fc80000000003 */
[----:B------:R-:W-:-:S04]  /*5d50*/  FADD.FTZ R0, -R0, -RZ ;  /* 0x800000ff00007221 */ /* 0x000fc80000010100 */
[----:B------:R-:W-:-:S07]  /*5d60*/  FFMA R10, R3, R0, R3 ;  /* 0x00000000030a7223 */ /* 0x000fce0000000003 */
.L_x_44:
[----:B------:R-:W-:Y:S05]  /*5d70*/  BSYNC B1 ;  /* 0x0000000000017941 */ /* 0x000fea0003800000 */
.L_x_42:
[----:B------:R-:W-:Y:S01]  /*5d80*/  FSETP.GEU.AND P0, PT, |R8|, 1.175494350822287508e-38, PT ;  /* 0x008000000800780b */ /* 0x000fe20003f0e200 */
[----:B------:R-:W-:-:S12]  /*5d90*/  ULDC UR4, c[0x0][0x600] ;  /* 0x0001800000047ab9 */ /* 0x000fd80000000800 */
[----:B------:R-:W-:-:S04]  /*5da0*/  @!P0 FMUL R8, R8, 16777216 ;  /* 0x4b80000008088820 */ /* 0x000fc80000400000 */
[----:B------:R-:W1:Y:S02]  /*5db0*/  MUFU.LG2 R0, R8 ;  /* 0x0000000800007308 */ /* 0x000e640000000c00 */
[----:B-1----:R-:W-:-:S04]  /*5dc0*/  @!P0 FADD R0, R0, -24 ;  /* 0xc1c0000000008421 */ /* 0x002fc80000000000 */
[----:B------:R-:W-:-:S04]  /*5dd0*/  FMUL R9, R0, 0.69314718246459960938 ;  /* 0x3f31721800097820 */ /* 0x000fc80000400000 */
[----:B------:R-:W-:-:S07]  /*5de0*/  FFMA R9, R4, UR4, R9 ;  /* 0x0000000404097c23 */ /* 0x000fce0008000009 */
.L_x_41:
[----:B------:R-:W-:Y:S05]  /*5df0*/  BSYNC B0 ;  /* 0x0000000000007941 */ /* 0x000fea0003800000 */
.L_x_40:
[----:B------:R-:W-:Y:S01]  /*5e00*/  UIADD3 UR4, UR36, -0x1, URZ ;  /* 0xffffffff24047890 */ /* 0x000fe2000fffe03f */
[----:B------:R-:W1:Y:S01]  /*5e10*/  S2R R2, SR_TID.X ;  /* 0x0000000000027919 */ /* 0x000e620000002100 */
[----:B------:R-:W-:Y:S01]  /*5e20*/  ULDC UR5, c[0x0][0x608] ;  /* 0x0001820000057ab9 */ /* 0x000fe20000000800 */
[----:B------:R-:W-:Y:S01]  /*5e30*/  ULDC.64 UR8, c[0x0][0x208] ;  /* 0x0000820000087ab9 */ /* 0x000fe20000000a00 */
[----:B------:R-:W-:Y:S02]  /*5e40*/  FMUL R10, R10, UR5 ;  /* 0x000000050a0a7c20 */ /* 0x000fe40008400000 */
[----:B------:R-:W-:Y:S01]  /*5e50*/  ISETP.NE.AND P0, PT, RZ, UR4, PT ;  /* 0x00000004ff007c0c */ /* 0x000fe2000bf05270 */
[----:B------:R-:W-:-:S03]  /*5e60*/  ULEA UR4, UR36, UR37, 0x3 ;  /* 0x0000002524047291 */ /* 0x000fc6000f8e183f */
[----:B------:R-:W-:-:S04]  /*5e70*/  SEL R0, RZ, 0x1, P0 ;  /* 0x00000001ff007807 */ /* 0x000fc80000000000 */
[----:B------:R-:W-:-:S04]  /*5e80*/  SHF.L.U32 R0, R0, 0x1f, RZ ;  /* 0x0000001f00007819 */ /* 0x000fc800000006ff */
[----:B------:R-:W2:Y:S01]  /*5e90*/  SYNCS.PHASECHK.TRANS64.TRYWAIT P0, [UR4+0xc098], R0 ;  /* 0x00c09800ff0075a7 */ /* 0x000ea20008000144 */
[C---:B-1----:R-:W-:Y:S02]  /*5ea0*/  LOP3.LUT P1, RZ, R2.reuse, 0x3, RZ, 0xc0, !PT ;  /* 0x0000000302ff7812 */ /* 0x042fe4000782c0ff */
[----:B------:R-:W-:Y:S01]  /*5eb0*/  LOP3.LUT R16, R2, 0x7f, RZ, 0xc0, !PT ;  /* 0x0000007f02107812 */ /* 0x000fe200078ec0ff */
[----:B--2---:R-:W-:Y:S10]  /*5ec0*/  @!P0 BRA `(.L_x_45) ;  /* 0x0000001c00348947 */ /* 0x004ff40003800000 */
.L_x_92:
[----:B------:R-:W-:Y:S01]  /*5ed0*/  USHF.L.U32 UR42, UR42, 0x6, URZ ;  /* 0x000000062a2a7899 */ /* 0x000fe2000800063f */
[----:B------:R-:W-:Y:S01]  /*5ee0*/  BSSY B0, `(.L_x_46) ;  /* 0x0000018000007945 */ /* 0x000fe20003800000 */
[----:B------:R-:W-:-:S03]  /*5ef0*/  SHF.R.U32.HI R17, RZ, 0x5, R16 ;  /* 0x00000005ff117819 */ /* 0x000fc60000011610 */
[----:B------:R-:W-:Y:S07]  /*5f00*/  @P1 BRA `(.L_x_47) ;  /* 0x0000000000541947 */ /* 0x000fee0003800000 */
[----:B------:R-:W2:Y:S01]  /*5f10*/  S2UR UR4, SR_CTAID.Y ;  /* 0x00000000000479c3 */ /* 0x000ea20000002600 */
[----:B-1----:R-:W-:Y:S01]  /*5f20*/  SHF.R.U32.HI R0, RZ, 0x2, R2 ;  /* 0x00000002ff007819 */ /* 0x002fe20000011602 */
[----:B------:R-:W-:Y:S01]  /*5f30*/  ULDC.64 UR6, c[0x0][0x688] ;  /* 0x0001a20000067ab9 */ /* 0x000fe20000000a00 */
[----:B------:R-:W-:Y:S02]  /*5f40*/  SHF.L.U32 R3, R17, 0x4, RZ ;  /* 0x0000000411037819 */ /* 0x000fe400000006ff */
[----:B------:R-:W-:-:S03]  /*5f50*/  LOP3.LUT R0, R0, 0x7, RZ, 0xc0, !PT ;  /* 0x0000000700007812 */ /* 0x000fc600078ec0ff */
[----:B------:R-:W1:Y:S01]  /*5f60*/  S2UR UR5, SR_CTAID.Z ;  /* 0x00000000000579c3 */ /* 0x000e620000002700 */
[----:B------:R-:W-:-:S04]  /*5f70*/  LOP3.LUT R0, R3, 0xfffffff0, R0, 0xe2, !PT ;  /* 0xfffffff003007812 */ /* 0x000fc800078ee200 */
[----:B------:R-:W-:-:S05]  /*5f80*/  IADD3 R3, R0, UR42, RZ ;  /* 0x0000002a00037c10 */ /* 0x000fca000fffe0ff */
[----:B------:R-:W-:Y:S01]  /*5f90*/  VIADD R2, R3, 0x8 ;  /* 0x0000000803027836 */ /* 0x000fe20000000000 */
[----:B--2---:R-:W-:-:S04]  /*5fa0*/  UIMAD UR4, UR4, UR6, UR42 ;  /* 0x00000006040472a4 */ /* 0x004fc8000f8e022a */
[----:B-1----:R-:W-:-:S03]  /*5fb0*/  UIMAD UR4, UR5, UR7, UR4 ;  /* 0x00000007050472a4 */ /* 0x002fc6000f8e0204 */
[----:B------:R-:W-:Y:S02]  /*5fc0*/  ULDC UR5, c[0x0][0x288] ;  /* 0x0000a20000057ab9 */ /* 0x000fe40000000800 */
[----:B------:R-:W-:Y:S02]  /*5fd0*/  ISETP.GE.U32.AND P0, PT, R3, UR5, PT ;  /* 0x0000000503007c0c */ /* 0x000fe4000bf06070 */
[----:B------:R-:W-:Y:S02]  /*5fe0*/  IADD3 R0, P2, R0, UR4, RZ ;  /* 0x0000000400007c10 */ /* 0x000fe4000ff5e0ff */
[----:B------:R-:W-:Y:S01]  /*5ff0*/  ISETP.GE.U32.AND P1, PT, R2, UR5, PT ;  /* 0x0000000502007c0c */ /* 0x000fe2000bf26070 */
[----:B------:R-:W-:Y:S01]  /*6000*/  ULDC.64 UR4, c[0x0][0x680] ;  /* 0x0001a00000047ab9 */ /* 0x000fe20000000a00 */
[----:B------:R-:W-:Y:S02]  /*6010*/  IADD3.X R3, RZ, RZ, RZ, P2, !PT ;  /* 0x000000ffff037210 */ /* 0x000fe400017fe4ff */
[----:B------:R-:W-:-:S04]  /*6020*/  LEA R2, P2, R0, UR4, 0x2 ;  /* 0x0000000400027c11 */ /* 0x000fc8000f8410ff */
[----:B------:R-:W-:-:S05]  /*6030*/  LEA.HI.X R3, R0, UR5, R3, 0x2, P2 ;  /* 0x0000000500037c11 */ /* 0x000fca00090f1403 */
[----:B------:R2:W-:Y:S04]  /*6040*/  @!P0 STG.E desc[UR8][R2.64], R11 ;  /* 0x0000000b02008986 */ /* 0x0005e8000c101908 */
[----:B------:R2:W-:Y:S02]  /*6050*/  @!P1 STG.E desc[UR8][R2.64+0x20], R9 ;  /* 0x0000200902009986 */ /* 0x0005e4000c101908 */
.L_x_47:
[----:B------:R-:W-:Y:S05]  /*6060*/  BSYNC B0 ;  /* 0x0000000000007941 */ /* 0x000fea0003800000 */
.L_x_46:
[----:B------:R-:W-:Y:S01]  /*6070*/  ULDC.64 UR4, c[0x0][0x730] ;  /* 0x0001cc0000047ab9 */ /* 0x000fe20000000a00 */
[-C--:B------:R-:W-:Y:S01]  /*6080*/  FMUL R31, R90, R10.reuse ;  /* 0x0000000a5a1f7220 */ /* 0x080fe20000400000 */
[----:B------:R-:W-:Y:S01]  /*6090*/  ISETP.NE.U32.AND P0, PT, RZ, UR4, PT ;  /* 0x00000004ff007c0c */ /* 0x000fe2000bf05070 */
[-C--:B------:R-:W-:Y:S01]  /*60a0*/  FMUL R91, R91, R10.reuse ;  /* 0x0000000a5b5b7220 */ /* 0x080fe20000400000 */
[-C--:B------:R-:W-:Y:S01]  /*60b0*/  FMUL R33, R94, R10.reuse ;  /* 0x0000000a5e217220 */ /* 0x080fe20000400000 */
[-C--:B------:R-:W-:Y:S01]  /*60c0*/  FMUL R95, R95, R10.reuse ;  /* 0x0000000a5f5f7220 */ /* 0x080fe20000400000 */
[----:B------:R-:W-:Y:S01]  /*60d0*/  ISETP.NE.AND.EX P0, PT, RZ, UR5, PT, P0 ;  /* 0x00000005ff007c0c */ /* 0x000fe2000bf05300 */
[-C--:B------:R-:W-:Y:S01]  /*60e0*/  FMUL R35, R98, R10.reuse ;  /* 0x0000000a62237220 */ /* 0x080fe20000400000 */
[-C--:B------:R-:W-:Y:S01]  /*60f0*/  FMUL R99, R99, R10.reuse ;  /* 0x0000000a63637220 */ /* 0x080fe20000400000 */
[-C--:B------:R-:W-:Y:S01]  /*6100*/  FMUL R37, R102, R10.reuse ;  /* 0x0000000a66257220 */ /* 0x080fe20000400000 */
[----:B------:R-:W-:-:S09]  /*6110*/  FMUL R103, R103, R10 ;  /* 0x0000000a67677220 */ /* 0x000fd20000400000 */
[----:B------:R-:W-:Y:S05]  /*6120*/  @P0 BRA `(.L_x_48) ;  /* 0x0000000000200947 */ /* 0x000fea0003800000 */
[----:B------:R-:W-:Y:S02]  /*6130*/  ULDC.64 UR4, c[0x0][0x728] ;  /* 0x0001ca0000047ab9 */ /* 0x000fe40000000a00 */
[----:B------:R-:W-:-:S04]  /*6140*/  ISETP.NE.U32.AND P0, PT, RZ, UR4, PT ;  /* 0x00000004ff007c0c */ /* 0x000fc8000bf05070 */
[----:B------:R-:W-:-:S13]  /*6150*/  ISETP.NE.AND.EX P0, PT, RZ, UR5, PT, P0 ;  /* 0x00000005ff007c0c */ /* 0x000fda000bf05300 */
[----:B------:R-:W-:Y:S05]  /*6160*/  @!P0 BRA `(.L_x_49) ;  /* 0x00000000000c8947 */ /* 0x000fea0003800000 */
[----:B-12---:R-:W1:Y:S02]  /*6170*/  LDC.64 R2, c[0x0][0x728] ;  /* 0x0001ca00ff027b82 */ /* 0x006e640000000a00 */
[----:B-1----:R4:W5:Y:S01]  /*6180*/  LDG.E R2, desc[UR8][R2.64] ;  /* 0x0000000802027981 */ /* 0x002962000c1e1900 */
[----:B------:R-:W-:Y:S05]  /*6190*/  BRA `(.L_x_48) ;  /* 0x0000000000047947 */ /* 0x000fea0003800000 */
.L_x_49:
[----:B--2---:R-:W3:Y:S02]  /*61a0*/  LDC R2, c[0x0][0x720] ;  /* 0x0001c800ff027b82 */ /* 0x004ee40000000800 */
.L_x_48:
[----:B-1----:R-:W-:Y:S02]  /*61b0*/  MOV R0, RZ ;  /* 0x000000ff00007202 */ /* 0x002fe40000000f00 */
[----:B---3-5:R-:W-:Y:S02]  /*61c0*/  MOV R22, R2 ;  /* 0x0000000200167202 */ /* 0x028fe40000000f00 */
[----:B------:R-:W-:-:S13]  /*61d0*/  LOP3.LUT P0, RZ, R0, 0x1bf, RZ, 0xc0, !PT ;  /* 0x000001bf00ff7812 */ /* 0x000fda000780c0ff */
[----:B------:R-:W-:Y:S05]  /*61e0*/  @!P0 BRA `(.L_x_50) ;  /* 0x0000000000408947 */ /* 0x000fea0003800000 */
[----:B------:R-:W-:Y:S01]  /*61f0*/  MOV R0, 0x0 ;  /* 0x0000000000007802 */ /* 0x000fe20000000f00 */
[----:B------:R-:W-:Y:S01]  /*6200*/  ULDC.64 UR4, c[0x4][0x68] ;  /* 0x01001a0000047ab9 */ /* 0x000fe20000000a00 */
[----:B------:R-:W-:Y:S01]  /*6210*/  ULDC.64 UR6, c[0x4][0x8] ;  /* 0x0100020000067ab9 */ /* 0x000fe20000000a00 */
[----:B------:R-:W-:Y:S01]  /*6220*/  MOV R4, UR4 ;  /* 0x0000000400047c02 */ /* 0x000fe20008000f00 */
[----:B--2-4-:R1:W2:Y:S01]  /*6230*/  LDC.64 R2, c[0x4][R0] ;  /* 0x0100000000027b82 */ /* 0x0142a20000000a00 */
[----:B------:R-:W-:Y:S01]  /*6240*/  MOV R5, UR5 ;  /* 0x0000000500057c02 */ /* 0x000fe20008000f00 */
[----:B------:R-:W-:Y:S01]  /*6250*/  ULDC.64 UR4, c[0x4][0x70] ;  /* 0x01001c0000047ab9 */ /* 0x000fe20000000a00 */
[----:B------:R-:W-:Y:S01]  /*6260*/  IMAD.U32 R10, RZ, RZ, UR6 ;  /* 0x00000006ff0a7e24 */ /* 0x000fe2000f8e00ff */
[----:B------:R-:W-:Y:S02]  /*6270*/  MOV R6, UR4 ;  /* 0x0000000400067c02 */ /* 0x000fe40008000f00 */
[----:B------:R-:W-:-:S02]  /*6280*/  MOV R7, UR5 ;  /* 0x0000000500077c02 */ /* 0x000fc40008000f00 */
[----:B------:R-:W-:Y:S02]  /*6290*/  MOV R11, UR7 ;  /* 0x00000007000b7c02 */ /* 0x000fe40008000f00 */
[----:B------:R-:W-:Y:S02]  /*62a0*/  MOV R8, 0x70 ;  /* 0x0000007000087802 */ /* 0x000fe40000000f00 */
[----:B------:R-:W-:Y:S02]  /*62b0*/  MOV R12, 0x1 ;  /* 0x00000001000c7802 */ /* 0x000fe40000000f00 */
[----:B-1----:R-:W-:-:S07]  /*62c0*/  MOV R13, RZ ;  /* 0x000000ff000d7202 */ /* 0x002fce0000000f00 */
[----:B------:R-:W-:-:S07]  /*62d0*/  LEPC R20, `(.L_x_50) ;  /* 0x000000001014794e */ /* 0x000fce0000000000 */
[----:B--2---:R-:W-:Y:S05]  /*62e0*/  CALL.ABS.NOINC R2 ;  /* 0x0000000002007343 */ /* 0x004fea0003c00000 */
.L_x_50:
[----:B------:R-:W-:Y:S01]  /*62f0*/  UIADD3 UR4, UR36, -0x1, URZ ;  /* 0xffffffff24047890 */ /* 0x000fe2000fffe03f */
[----:B------:R-:W-:-:S05]  /*6300*/  MOV R18, UR37 ;  /* 0x0000002500127c02 */ /* 0x000fca0008000f00 */
[----:B--2-4-:R-:W-:-:S05]  /*6310*/  MOV R3, UR4 ;  /* 0x0000000400037c02 */ /* 0x014fca0008000f00 */
[----:B------:R-:W-:-:S05]  /*6320*/  IMAD R18, R3, 0x1200, R18 ;  /* 0x0000120003127824 */ /* 0x000fca00078e0212 */
[----:B------:R-:W-:-:S13]  /*6330*/  LOP3.LUT P0, RZ, R18, 0x1b0, RZ, 0xc0, !PT ;  /* 0x000001b012ff7812 */ /* 0x000fda000780c0ff */
[----:B------:R-:W-:Y:S05]  /*6340*/  @!P0 BRA `(.L_x_51) ;  /* 0x0000000000408947 */ /* 0x000fea0003800000 */
[----:B------:R-:W-:Y:S01]  /*6350*/  MOV R0, 0x0 ;  /* 0x0000000000007802 */ /* 0x000fe20000000f00 */
[----:B------:R-:W-:Y:S01]  /*6360*/  ULDC.64 UR4, c[0x4][0x68] ;  /* 0x01001a0000047ab9 */ /* 0x000fe20000000a00 */
[----:B------:R-:W-:Y:S01]  /*6370*/  ULDC.64 UR6, c[0x4][0x8] ;  /* 0x0100020000067ab9 */ /* 0x000fe20000000a00 */
[----:B------:R-:W-:Y:S01]  /*6380*/  IMAD.U32 R4, RZ, RZ, UR4 ;  /* 0x00000004ff047e24 */ /* 0x000fe2000f8e00ff */
[----:B------:R1:W2:Y:S01]  /*6390*/  LDC.64 R2, c[0x4][R0] ;  /* 0x0100000000027b82 */ /* 0x0002a20000000a00 */
[----:B------:R-:W-:Y:S01]  /*63a0*/  MOV R5, UR5 ;  /* 0x0000000500057c02 */ /* 0x000fe20008000f00 */
[----:B------:R-:W-:Y:S01]  /*63b0*/  ULDC.64 UR4, c[0x4][0x70] ;  /* 0x01001c0000047ab9 */ /* 0x000fe20000000a00 */
[----:B------:R-:W-:Y:S01]  /*63c0*/  MOV R10, UR6 ;  /* 0x00000006000a7c02 */ /* 0x000fe20008000f00 */
[----:B------:R-:W-:Y:S01]  /*63d0*/  IMAD.MOV.U32 R12, RZ, RZ, 0x1 ;  /* 0x00000001ff0c7424 */ /* 0x000fe200078e00ff */
[----:B------:R-:W-:Y:S02]  /*63e0*/  MOV R6, UR4 ;  /* 0x0000000400067c02 */ /* 0x000fe40008000f00 */
[----:B------:R-:W-:-:S02]  /*63f0*/  MOV R7, UR5 ;  /* 0x0000000500077c02 */ /* 0x000fc40008000f00 */
[----:B------:R-:W-:Y:S02]  /*6400*/  MOV R11, UR7 ;  /* 0x00000007000b7c02 */ /* 0x000fe40008000f00 */
[----:B------:R-:W-:Y:S02]  /*6410*/  MOV R8, 0x70 ;  /* 0x0000007000087802 */ /* 0x000fe40000000f00 */
[----:B-1----:R-:W-:-:S07]  /*6420*/  MOV R13, RZ ;  /* 0x000000ff000d7202 */ /* 0x002fce0000000f00 */
[----:B------:R-:W-:-:S07]  /*6430*/  LEPC R20, `(.L_x_51) ;  /* 0x000000001014794e */ /* 0x000fce0000000000 */
[----:B--2---:R-:W-:Y:S05]  /*6440*/  CALL.ABS.NOINC R2 ;  /* 0x0000000002007343 */ /* 0x004fea0003c00000 */
.L_x_51:
[----:B------:R-:W1:Y:S01]  /*6450*/  S2R R5, SR_TID.X ;  /* 0x0000000000057919 */ /* 0x000e620000002100 */
[----:B------:R-:W-:Y:S01]  /*6460*/  ULDC.64 UR4, c[0x0][0x730] ;  /* 0x0001cc0000047ab9 */ /* 0x000fe20000000a00 */
[----:B------:R-:W-:Y:S02]  /*6470*/  IADD3 R16, R16, 0x1f, RZ ;  /* 0x0000001f10107810 */ /* 0x000fe40007ffe0ff */
[----:B------:R-:W-:Y:S02]  /*6480*/  ISETP.NE.U32.AND P0, PT, RZ, UR4, PT ;  /* 0x00000004ff007c0c */ /* 0x000fe4000bf05070 */
[----:B------:R-:W-:Y:S02]  /*6490*/  ISETP.GT.U32.AND P1, PT, R16, 0x3e, PT ;  /* 0x0000003e1000780c */ /* 0x000fe40003f24070 */
[----:B------:R-:W-:-:S13]  /*64a0*/  ISETP.NE.AND.EX P0, PT, RZ, UR5, PT, P0 ;  /* 0x00000005ff007c0c */ /* 0x000fda000bf05300 */
[----:B------:R-:W2:Y:S01]  /*64b0*/  @P0 LDC R22, c[0x0][0x720] ;  /* 0x0001c800ff160b82 */ /* 0x000ea20000000800 */
[C---:B-1----:R-:W-:Y:S02]  /*64c0*/  SHF.L.U32 R0, R5.reuse, 0x5, RZ ;  /* 0x0000000505007819 */ /* 0x042fe400000006ff */
[----:B------:R-:W-:Y:S02]  /*64d0*/  SHF.R.U32.HI R3, RZ, 0x1, R5 ;  /* 0x00000001ff037819 */ /* 0x000fe40000011605 */
[C---:B------:R-:W-:Y:S02]  /*64e0*/  LOP3.LUT R4, R0.reuse, 0xc0, RZ, 0xc0, !PT ;  /* 0x000000c000047812 */ /* 0x040fe400078ec0ff */
[----:B------:R-:W-:Y:S02]  /*64f0*/  LOP3.LUT R2, R0, 0x20, RZ, 0xc0, !PT ;  /* 0x0000002000027812 */ /* 0x000fe400078ec0ff */
[----:B------:R-:W-:Y:S02]  /*6500*/  LOP3.LUT R4, R4, 0x8, R3, 0xf8, !PT ;  /* 0x0000000804047812 */ /* 0x000fe400078ef803 */
[----:B------:R-:W-:-:S02]  /*6510*/  SHF.L.U32 R3, R5, 0x2, RZ ;  /* 0x0000000205037819 */ /* 0x000fc400000006ff */
[----:B------:R-:W-:Y:S01]  /*6520*/  LEA R2, R17, R2, 0x9 ;  /* 0x0000000211027211 */ /* 0x000fe200078e48ff */
[-C--:B--2---:R-:W-:Y:S01]  /*6530*/  FMUL R6, R33, R22.reuse ;  /* 0x0000001621067220 */ /* 0x084fe20000400000 */
[----:B------:R-:W-:Y:S01]  /*6540*/  LOP3.LUT R4, R4, 0x18, R3, 0x78, !PT ;  /* 0x0000001804047812 */ /* 0x000fe200078e7803 */
[-C--:B------:R-:W-:Y:S01]  /*6550*/  FMUL R9, R95, R22.reuse ;  /* 0x000000165f097220 */ /* 0x080fe20000400000 */
[----:B------:R-:W-:Y:S01]  /*6560*/  LOP3.LUT R3, R0, 0x100, RZ, 0xc0, !PT ;  /* 0x0000010000037812 */ /* 0x000fe200078ec0ff */
[-C--:B------:R-:W-:Y:S01]  /*6570*/  FMUL R0, R23, R22.reuse ;  /* 0x0000001617007220 */ /* 0x080fe20000400000 */
[----:B------:R-:W-:Y:S01]  /*6580*/  LOP3.LUT P0, RZ, R5, 0x4, RZ, 0xc0, !PT ;  /* 0x0000000405ff7812 */ /* 0x000fe2000780c0ff */
[----:B------:R-:W-:Y:S01]  /*6590*/  FMUL R8, R27, R22 ;  /* 0x000000161b087220 */ /* 0x000fe20000400000 */
[----:B------:R-:W-:Y:S01]  /*65a0*/  IADD3 R19, R4, R2, R3 ;  /* 0x0000000204137210 */ /* 0x000fe20007ffe003 */
[-C--:B------:R-:W-:Y:S01]  /*65b0*/  FMUL R3, R89, R22.reuse ;  /* 0x0000001659037220 */ /* 0x080fe20000400000 */
        /* <DEDUP_REMOVED lines=11> */
[----:B------:R-:W-:-:S02]  /*6670*/  LEA R19, R19, R18, 0x1 ;  /* 0x0000001213137211 */ /* 0x000fc400078e08ff */
[----:B------:R-:W-:Y:S02]  /*6680*/  F2FP.BF16.F32.PACK_AB R23, R9, R6 ;  /* 0x000000060917723e */ /* 0x000fe400000010ff */
[----:B------:R-:W-:Y:S01]  /*6690*/  F2FP.BF16.F32.PACK_AB R20, R3, R0 ;  /* 0x000000000314723e */ /* 0x000fe200000010ff */
[----:B------:R-:W-:Y:S01]  /*66a0*/  VIADD R0, R19, 0x20 ;  /* 0x0000002013007836 */ /* 0x000fe20000000000 */
[----:B------:R-:W-:Y:S02]  /*66b0*/  F2FP.BF16.F32.PACK_AB R8, R11, R8 ;  /* 0x000000080b08723e */ /* 0x000fe400000010ff */
[----:B------:R-:W-:Y:S02]  /*66c0*/  F2FP.BF16.F32.PACK_AB R9, R13, R10 ;  /* 0x0000000a0d09723e */ /* 0x000fe400000010ff */
[----:B------:R-:W-:Y:S02]  /*66d0*/  F2FP.BF16.F32.PACK_AB R21, R5, R2 ;  /* 0x000000020515723e */ /* 0x000fe400000010ff */
[----:B------:R-:W-:-:S02]  /*66e0*/  F2FP.BF16.F32.PACK_AB R22, R7, R4 ;  /* 0x000000040716723e */ /* 0x000fc400000010ff */
[----:B------:R-:W-:Y:S02]  /*66f0*/  F2FP.BF16.F32.PACK_AB R10, R15, R12 ;  /* 0x0000000c0f0a723e */ /* 0x000fe400000010ff */
[----:B------:R-:W-:Y:S01]  /*6700*/  F2FP.BF16.F32.PACK_AB R11, R17, R14 ;  /* 0x0000000e110b723e */ /* 0x000fe200000010ff */
[----:B------:R-:W-:Y:S06]  /*6710*/  @P1 BRA `(.L_x_52) ;  /* 0x0000000000041947 */ /* 0x000fec0003800000 */
[----:B------:R-:W-:-:S04]  /*6720*/  DEPBAR.LE SB0, 0x0 ;  /* 0x000080000000791a */ /* 0x000fc80000000000 */
.L_x_52:
[----:B------:R-:W-:Y:S05]  /*6730*/  WARPSYNC.ALL ;  /* 0x0000000000007948 */ /* 0x000fea0003800000 */
[----:B------:R-:W-:Y:S01]  /*6740*/  BAR.SYNC.DEFER_BLOCKING 0x1, 0x80 ;  /* 0x0042000000007b1d */ /* 0x000fe20000010000 */
[----:B------:R-:W-:-:S05]  /*6750*/  @P0 IADD3 R0, R19, -0x20, RZ ;  /* 0xffffffe013000810 */ /* 0x000fca0007ffe0ff */
[----:B------:R-:W-:Y:S01]  /*6760*/  BSSY B0, `(.L_x_53) ;  /* 0x0000014000007945 */ /* 0x000fe20003800000 */
[----:B------:R1:W-:Y:S04]  /*6770*/  STSM.16.M88.4 [R19], R20 ;  /* 0x0000001413007844 */ /* 0x0003e80000000200 */
[----:B------:R1:W-:Y:S01]  /*6780*/  STSM.16.M88.4 [R0], R8 ;  /* 0x0000000800007844 */ /* 0x0003e20000000200 */
[----:B------:R-:W-:Y:S01]  /*6790*/  @!PT LDS RZ, [RZ] ;  /* 0x00000000fffff984 */ /* 0x000fe20000000800 */
[----:B------:R-:W-:Y:S01]  /*67a0*/  @!PT LDS RZ, [RZ] ;  /* 0x00000000fffff984 */ /* 0x000fe20000000800 */
[----:B------:R-:W-:Y:S01]  /*67b0*/  @!PT LDS RZ, [RZ] ;  /* 0x00000000fffff984 */ /* 0x000fe20000000800 */
[----:B------:R-:W-:Y:S01]  /*67c0*/  @!PT LDS RZ, [RZ] ;  /* 0x00000000fffff984 */ /* 0x000fe20000000800 */
[----:B------:R2:W-:Y:S06]  /*67d0*/  MEMBAR.ALL.CTA ;  /* 0x0000000000007992 */ /* 0x0005ec0000008000 */
[----:B--2---:R-:W2:Y:S02]  /*67e0*/  FENCE.VIEW.ASYNC.S ;  /* 0x00000000000073c6 */ /* 0x004ea40000000000 */
[----:B--2---:R-:W-:Y:S06]  /*67f0*/  BAR.SYNC.DEFER_BLOCKING 0x1, 0x80 ;  /* 0x0042000000007b1d */ /* 0x004fec0000010000 */
[----:B------:R-:W-:Y:S05]  /*6800*/  @P1 BRA `(.L_x_54) ;  /* 0x0000000000241947 */ /* 0x000fea0003800000 */
[----:B------:R-:W-:Y:S01]  /*6810*/  S2UR UR44, SR_CTAID.Z ;  /* 0x00000000002c79c3 */ /* 0x000fe20000002700 */
[----:B------:R-:W-:Y:S01]  /*6820*/  ULDC.64 UR4, c[0x0][0x198] ;  /* 0x0000660000047ab9 */ /* 0x000fe20000000a00 */
[----:B------:R-:W-:Y:S01]  /*6830*/  R2UR UR40, R18 ;  /* 0x00000000122872ca */ /* 0x000fe200000e0000 */
[----:B------:R-:W-:Y:S01]  /*6840*/  UIADD3 UR4, UP0, UR4, 0x670, URZ ;  /* 0x0000067004047890 */ /* 0x000fe2000ff1e03f */
[----:B------:R-:W-:-:S03]  /*6850*/  UMOV UR41, URZ ;  /* 0x0000003f00297c82 */ /* 0x000fc60008000000 */
[----:B------:R-:W-:Y:S01]  /*6860*/  UIADD3.X UR5, URZ, UR5, URZ, UP0, !UPT ;  /* 0x000000053f057290 */ /* 0x000fe200087fe43f */
[----:B------:R-:W2:Y:S08]  /*6870*/  S2UR UR43, SR_CTAID.Y ;  /* 0x00000000002b79c3 */ /* 0x000eb00000002600 */
[----:B--2---:R2:W-:Y:S02]  /*6880*/  UTMASTG.4D [UR40], [UR4] ;  /* 0x00000028040073b5 */ /* 0x0045e40008018000 */
[----:B--2---:R0:W-:Y:S02]  /*6890*/  UTMACMDFLUSH ;  /* 0x00000000000079b7 */ /* 0x0041e40000000000 */
.L_x_54:
[----:B------:R-:W-:Y:S05]  /*68a0*/  BSYNC B0 ;  /* 0x0000000000007941 */ /* 0x000fea0003800000 */
.L_x_53:
[----:B------:R-:W-:Y:S01]  /*68b0*/  UIADD3 UR36, UR36, -0x1, URZ ;  /* 0xffffffff24247890 */ /* 0x000fe2000fffe03f */
[----:B------:R-:W-:-:S04]  /*68c0*/  DEPBAR.LE SB0, 0x0 ;  /* 0x000080000000791a */ /* 0x000fc80000000000 */
[----:B------:R-:W-:-:S04]  /*68d0*/  USHF.L.U32 UR4, UR36, 0x3, URZ ;  /* 0x0000000324047899 */ /* 0x000fc8000800063f */
[----:B------:R-:W-:-:S04]  /*68e0*/  ULOP3.LUT UR4, UR4, 0x8, URZ, 0xe2, !UPT ;  /* 0x0000000804047892 */ /* 0x000fc8000f8ee23f */
[----:B------:R-:W-:-:S06]  /*68f0*/  ULOP3.LUT UR4, UR4, 0x18, URZ, 0x3c, !UPT ;  /* 0x0000001804047892 */ /* 0x000fcc000f8e3c3f */
[----:B-1----:R-:W-:-:S04]  /*6900*/  MOV R0, UR4 ;  /* 0x0000000400007c02 */ /* 0x002fc80008000f00 */
[----:B------:R-:W-:Y:S01]  /*6910*/  SYNCS.ARRIVE.TRANS64.A1T0 RZ, [R0+UR37+0xc090], RZ ;  /* 0x00c090ff00ff79a7 */ /* 0x000fe20008100025 */
[----:B------:R-:W-:Y:S05]  /*6920*/  EXIT ;  /* 0x000000000000794d */ /* 0x000fea0003800000 */
.L_x_6:
[----:B------:R-:W-:-:S08]  /*6930*/  UISETP.NE.AND UP0, UPT, UR7, 0x1, UPT ;  /* 0x000000010700788c */ /* 0x000fd0000bf05270 */
[----:B------:R-:W1:-:S00]  /*6940*/  USETMAXREG.DEALLOC.CTAPOOL 0x18 ;  /* 0x00000018000079c8 */ /* 0x000e4000080e0500 */
[----:B------:R-:W-:-:S13]  /*6950*/  PLOP3.LUT P0, PT, PT, PT, UP0, 0x80, 0x0 ;  /* 0x000000000000781c */ /* 0x000fda0003f0f008 */
[----:B------:R-:W-:Y:S05]  /*6960*/  @P0 EXIT ;  /* 0x000000000000094d */ /* 0x000fea0003800000 */
[----:B------:R-:W2:Y:S01]  /*6970*/  S2UR UR11, SR_CTAID.X ;  /* 0x00000000000b79c3 */ /* 0x000ea20000002500 */
[----:B------:R-:W-:Y:S01]  /*6980*/  ELECT P3, URZ, PT ;  /* 0x00000000003f782f */ /* 0x000fe20003860000 */
[----:B------:R-:W-:Y:S01]  /*6990*/  BSSY B0, `(.L_x_55) ;  /* 0x0000029000007945 */ /* 0x000fe20003800000 */
[----:B-1----:R-:W-:Y:S02]  /*69a0*/  MOV R0, RZ ;  /* 0x000000ff00007202 */ /* 0x002fe40000000f00 */
[----:B------:R-:W-:Y:S02]  /*69b0*/  MOV R7, RZ ;  /* 0x000000ff00077202 */ /* 0x000fe40000000f00 */
[----:B------:R-:W-:Y:S01]  /*69c0*/  MOV R3, RZ ;  /* 0x000000ff00037202 */ /* 0x000fe20000000f00 */
[----:B------:R-:W1:Y:S08]  /*69d0*/  S2UR UR20, SR_CTAID.Y ;  /* 0x00000000001479c3 */ /* 0x000e700000002600 */
[----:B------:R-:W3:Y:S01]  /*69e0*/  S2UR UR21, SR_CTAID.Z ;  /* 0x00000000001579c3 */ /* 0x000ee20000002700 */
[----:B--2---:R-:W-:Y:S01]  /*69f0*/  USHF.L.U32 UR11, UR11, 0x7, URZ ;  /* 0x000000070b0b7899 */ /* 0x004fe2000800063f */
[----:B------:R-:W-:Y:S11]  /*6a00*/  @!P3 BRA `(.L_x_56) ;  /* 0x000000000084b947 */ /* 0x000ff60003800000 */
[----:B------:R-:W2:Y:S01]  /*6a10*/  S2R R3, SR_CgaCtaId ;  /* 0x0000000000037919 */ /* 0x000ea20000008800 */
[----:B------:R-:W-:Y:S02]  /*6a20*/  MOV R2, 0x400 ;  /* 0x0000040000027802 */ /* 0x000fe40000000f00 */
[----:B------:R-:W-:Y:S02]  /*6a30*/  MOV R4, 0x1 ;  /* 0x0000000100047802 */ /* 0x000fe40000000f00 */
[----:B--2---:R-:W-:Y:S02]  /*6a40*/  LEA R3, R3, R2, 0x18 ;  /* 0x0000000203037211 */ /* 0x004fe400078ec0ff */
[----:B------:R-:W-:-:S04]  /*6a50*/  SHF.L.U32 R2, R4, 0x1f, RZ ;  /* 0x0000001f04027819 */ /* 0x000fc800000006ff */
[----:B------:R-:W2:Y:S02]  /*6a60*/  SYNCS.PHASECHK.TRANS64.TRYWAIT P0, [R3+URZ+0xc060], R2 ;  /* 0x00c06002030075a7 */ /* 0x000ea4000800017f */
[----:B--2---:R-:W-:Y:S05]  /*6a70*/  @!P0 BRA `(.L_x_57) ;  /* 0x0000001000608947 */ /* 0x004fea0003800000 */
.L_x_93:
[----:B------:R-:W-:Y:S01]  /*6a80*/  ULOP3.LUT UR4, UR6, 0x2, URZ, 0xfc, !UPT ;  /* 0x0000000206047892 */ /* 0x000fe2000f8efc3f */
[----:B--2---:R-:W-:-:S03]  /*6a90*/  @P2 IMAD.MOV.U32 R2, RZ, RZ, 0x1000 ;  /* 0x00001000ff022424 */ /* 0x004fc600078e00ff */
[----:B------:R-:W-:Y:S01]  /*6aa0*/  UPRMT UR4, UR4, 0x9910, URZ ;  /* 0x0000991004047896 */ /* 0x000fe2000800003f */
[----:B------:R2:W-:Y:S03]  /*6ab0*/  @P2 SYNCS.ARRIVE.TRANS64 RZ, [R3+URZ+0xc050], R2 ;  /* 0x00c0500203ff29a7 */ /* 0x0005e6000800003f */
[----:B------:R-:W-:-:S06]  /*6ac0*/  UISETP.NE.AND UP0, UPT, UR4, 0x2, UPT ;  /* 0x000000020400788c */ /* 0x000fcc000bf05270 */
[----:B------:R-:W-:-:S13]  /*6ad0*/  PLOP3.LUT P0, PT, PT, PT, UP0, 0x80, 0x0 ;  /* 0x000000000000781c */ /* 0x000fda0003f0f008 */
[----:B--2---:R-:W-:Y:S05]  /*6ae0*/  @P0 BRA `(.L_x_58) ;  /* 0x0000000000040947 */ /* 0x004fea0003800000 */
[----:B-1-3--:R-:W-:Y:S01]  /*6af0*/  BPT.TRAP 0x1 ;  /* 0x000000040000795c */ /* 0x00afe20000300000 */
.L_x_58:
[----:B------:R-:W-:-:S04]  /*6b00*/  LOP3.LUT P0, RZ, R6, 0x1f, RZ, 0xc0, !PT ;  /* 0x0000001f06ff7812 */ /* 0x000fc8000780c0ff */
[----:B------:R-:W-:-:S13]  /*6b10*/  PLOP3.LUT P0, PT, P0, P2, PT, 0x2a, 0x0 ;  /* 0x000000000000781c */ /* 0x000fda0000704572 */
[----:B------:R-:W-:Y:S05]  /*6b20*/  @P0 BRA `(.L_x_59) ;  /* 0x0000000000040947 */ /* 0x000fea0003800000 */
[----:B-1-3--:R-:W-:Y:S01]  /*6b30*/  BPT.TRAP 0x1 ;  /* 0x000000040000795c */ /* 0x00afe20000300000 */
.L_x_59:
[----:B------:R-:W-:Y:S01]  /*6b40*/  R2UR UR8, R3 ;  /* 0x00000000030872ca */ /* 0x000fe200000e0000 */
[----:B------:R-:W-:Y:S01]  /*6b50*/  ULDC.64 UR4, c[0x0][0x198] ;  /* 0x0000660000047ab9 */ /* 0x000fe20000000a00 */
[----:B------:R-:W-:Y:S01]  /*6b60*/  UMOV UR14, 0x0 ;  /* 0x00000000000e7882 */ /* 0x000fe20000000000 */
[----:B------:R-:W-:Y:S01]  /*6b70*/  UIADD3 UR4, UP0, UR4, 0xf0, URZ ;  /* 0x000000f004047890 */ /* 0x000fe2000ff1e03f */
[----:B------:R-:W-:Y:S01]  /*6b80*/  MOV R3, 0x1 ;  /* 0x0000000100037802 */ /* 0x000fe20000000f00 */
[----:B------:R-:W-:Y:S01]  /*6b90*/  UMOV UR15, 0x10000000 ;  /* 0x10000000000f7882 */ /* 0x000fe20000000000 */
[----:B------:R-:W-:Y:S01]  /*6ba0*/  UMOV UR10, URZ ;  /* 0x0000003f000a7c82 */ /* 0x000fe20008000000 */
[----:B------:R-:W-:Y:S01]  /*6bb0*/  UIADD3.X UR5, URZ, UR5, URZ, UP0, !UPT ;  /* 0x000000053f057290 */ /* 0x000fe200087fe43f */
[----:B------:R-:W-:Y:S01]  /*6bc0*/  MOV R7, 0x40 ;  /* 0x0000004000077802 */ /* 0x000fe20000000f00 */
[----:B-1----:R-:W-:Y:S01]  /*6bd0*/  UMOV UR12, UR20 ;  /* 0x00000014000c7c82 */ /* 0x002fe20008000000 */
[----:B---3--:R-:W-:-:S03]  /*6be0*/  UMOV UR13, UR21 ;  /* 0x00000015000d7c82 */ /* 0x008fc60008000000 */
[----:B------:R-:W-:-:S09]  /*6bf0*/  UIADD3 UR9, UR8, 0xc050, URZ ;  /* 0x0000c05008097890 */ /* 0x000fd2000fffe03f */
[----:B------:R2:W-:Y:S02]  /*6c00*/  UTMALDG.4D [UR8], [UR4], desc[UR14] ;  /* 0x00000e08040075b4 */ /* 0x0005e40008019000 */
[----:B--2---:R-:W-:Y:S01]  /*6c10*/  NOP ;  /* 0x0000000000007918 */ /* 0x004fe20000000000 */
.L_x_56:
[----:B-1-3--:R-:W-:Y:S05]  /*6c20*/  BSYNC B0 ;  /* 0x0000000000007941 */ /* 0x00afea0003800000 */
.L_x_55:
[----:B------:R-:W1:Y:S01]  /*6c30*/  LDC R2, c[0x0][0x28c] ;  /* 0x0000a300ff027b82 */ /* 0x000e620000000800 */
[----:B------:R-:W-:Y:S01]  /*6c40*/  BSSY B0, `(.L_x_60) ;  /* 0x0000023000007945 */ /* 0x000fe20003800000 */
[----:B-1----:R-:W-:-:S13]  /*6c50*/  ISETP.GT.AND P4, PT, R2, RZ, P3 ;  /* 0x000000ff0200720c */ /* 0x002fda0001f84270 */
[----:B------:R-:W-:Y:S05]  /*6c60*/  @!P4 BRA `(.L_x_61) ;  /* 0x000000000080c947 */ /* 0x000fea0003800000 */
[----:B------:R-:W1:Y:S01]  /*6c70*/  S2R R5, SR_CgaCtaId ;  /* 0x0000000000057919 */ /* 0x000e620000008800 */
[----:B------:R-:W-:-:S04]  /*6c80*/  MOV R0, 0x400 ;  /* 0x0000040000007802 */ /* 0x000fc80000000f00 */
[----:B-1----:R-:W-:Y:S02]  /*6c90*/  LEA R5, R5, R0, 0x18 ;  /* 0x0000000005057211 */ /* 0x002fe400078ec0ff */
[----:B------:R-:W-:-:S04]  /*6ca0*/  MOV R0, 0x1 ;  /* 0x0000000100007802 */ /* 0x000fc80000000f00 */
[----:B------:R-:W-:-:S04]  /*6cb0*/  SHF.L.U32 R0, R0, 0x1f, RZ ;  /* 0x0000001f00007819 */ /* 0x000fc800000006ff */
[----:B------:R-:W1:Y:S02]  /*6cc0*/  SYNCS.PHASECHK.TRANS64.TRYWAIT P0, [R5+URZ+0xc028], R0 ;  /* 0x00c02800050075a7 */ /* 0x000e64000800017f */
[----:B-1----:R-:W-:Y:S05]  /*6cd0*/  @!P0 BRA `(.L_x_62) ;  /* 0x0000000c00dc8947 */ /* 0x002fea0003800000 */
.L_x_94:
[----:B------:R-:W-:Y:S01]  /*6ce0*/  ULOP3.LUT UR4, UR6, 0x2, URZ, 0xfc, !UPT ;  /* 0x0000000206047892 */ /* 0x000fe2000f8efc3f */
[----:B-1----:R-:W-:-:S03]  /*6cf0*/  @P2 MOV R0, 0x2000 ;  /* 0x0000200000002802 */ /* 0x002fc60000000f00 */
[----:B------:R-:W-:Y:S01]  /*6d00*/  UPRMT UR4, UR4, 0x9910, URZ ;  /* 0x0000991004047896 */ /* 0x000fe2000800003f */
[----:B------:R1:W-:Y:S03]  /*6d10*/  @P2 SYNCS.ARRIVE.TRANS64 RZ, [R5+URZ+0xc000], R0 ;  /* 0x00c0000005ff29a7 */ /* 0x0003e6000800003f */
[----:B------:R-:W-:-:S06]  /*6d20*/  UISETP.NE.AND UP0, UPT, UR4, 0x2, UPT ;  /* 0x000000020400788c */ /* 0x000fcc000bf05270 */
[----:B------:R-:W-:-:S13]  /*6d30*/  PLOP3.LUT P0, PT, PT, PT, UP0, 0x80, 0x0 ;  /* 0x000000000000781c */ /* 0x000fda0003f0f008 */
[----:B-1----:R-:W-:Y:S05]  /*6d40*/  @P0 BRA `(.L_x_63) ;  /* 0x0000000000040947 */ /* 0x002fea0003800000 */
[----:B------:R-:W-:Y:S01]  /*6d50*/  BPT.TRAP 0x1 ;  /* 0x000000040000795c */ /* 0x000fe20000300000 */
.L_x_63:
[----:B------:R-:W-:-:S04]  /*6d60*/  LOP3.LUT P0, RZ, R6, 0x1f, RZ, 0xc0, !PT ;  /* 0x0000001f06ff7812 */ /* 0x000fc8000780c0ff */
[----:B------:R-:W-:-:S13]  /*6d70*/  PLOP3.LUT P0, PT, P0, P2, PT, 0x2a, 0x0 ;  /* 0x000000000000781c */ /* 0x000fda0000704572 */
[----:B------:R-:W-:Y:S05]  /*6d80*/  @P0 BRA `(.L_x_64) ;  /* 0x0000000000040947 */ /* 0x000fea0003800000 */
[----:B------:R-:W-:Y:S01]  /*6d90*/  BPT.TRAP 0x1 ;  /* 0x000000040000795c */ /* 0x000fe20000300000 */
.L_x_64:
        /* <DEDUP_REMOVED lines=8> */
[----:B------:R-:W-:-:S05]  /*6e20*/  UMOV UR19, URZ ;  /* 0x0000003f00137c82 */ /* 0x000fca0008000000 */
[----:B------:R-:W-:Y:S02]  /*6e30*/  UIADD3 UR16, UR17, 0x2000, URZ ;  /* 0x0000200011107890 */ /* 0x000fe4000fffe03f */
[----:B------:R-:W-:-:S09]  /*6e40*/  UIADD3 UR17, UR17, 0xc000, URZ ;  /* 0x0000c00011117890 */ /* 0x000fd2000fffe03f */
[----:B------:R1:W-:Y:S02]  /*6e50*/  UTMALDG.4D [UR16], [UR4], desc[UR8] ;  /* 0x00000810040075b4 */ /* 0x0003e40008019000 */
[----:B-1----:R-:W-:Y:S01]  /*6e60*/  NOP ;  /* 0x0000000000007918 */ /* 0x002fe20000000000 */
.L_x_61:
[----:B------:R-:W-:Y:S05]  /*6e70*/  BSYNC B0 ;  /* 0x0000000000007941 */ /* 0x000fea0003800000 */
.L_x_60:
[----:B------:R-:W-:Y:S04]  /*6e80*/  BSSY B0, `(.L_x_65) ;  /* 0x0000025000007945 */ /* 0x000fe80003800000 */
[----:B------:R-:W-:Y:S05]  /*6e90*/  @!P3 BRA `(.L_x_66) ;  /* 0x00000000008cb947 */ /* 0x000fea0003800000 */
[----:B------:R-:W1:Y:S01]  /*6ea0*/  S2R R5, SR_CgaCtaId ;  /* 0x0000000000057919 */ /* 0x000e620000008800 */
[----:B------:R-:W-:-:S04]  /*6eb0*/  MOV R4, 0x400 ;  /* 0x0000040000047802 */ /* 0x000fc80000000f00 */
[----:B-1----:R-:W-:Y:S02]  /*6ec0*/  LEA R8, R5, R4, 0x18 ;  /* 0x0000000405087211 */ /* 0x002fe400078ec0ff */
[----:B------:R-:W-:Y:S02]  /*6ed0*/  MOV R5, 0x1 ;  /* 0x0000000100057802 */ /* 0x000fe40000000f00 */
[----:B------:R-:W-:Y:S02]  /*6ee0*/  LEA R4, R3, R8, 0x3 ;  /* 0x0000000803047211 */ /* 0x000fe400078e18ff */
[----:B------:R-:W-:-:S04]  /*6ef0*/  SHF.L.U32 R5, R5, 0x1f, RZ ;  /* 0x0000001f05057819 */ /* 0x000fc800000006ff */
[----:B------:R-:W1:Y:S02]  /*6f00*/  SYNCS.PHASECHK.TRANS64.TRYWAIT P0, [R4+URZ+0xc060], R5 ;  /* 0x00c06005040075a7 */ /* 0x000e64000800017f */
[----:B-1----:R-:W-:Y:S05]  /*6f10*/  @!P0 BRA `(.L_x_67) ;  /* 0x0000000c00608947 */ /* 0x002fea0003800000 */
.L_x_95:
[----:B------:R-:W-:Y:S01]  /*6f20*/  ULOP3.LUT UR4, UR6, 0x2, URZ, 0xfc, !UPT ;  /* 0x0000000206047892 */ /* 0x000fe2000f8efc3f */
[----:B-1----:R-:W-:-:S03]  /*6f30*/  @P2 IMAD.MOV.U32 R5, RZ, RZ, 0x1000 ;  /* 0x00001000ff052424 */ /* 0x002fc600078e00ff */
[----:B------:R-:W-:Y:S01]  /*6f40*/  UPRMT UR4, UR4, 0x9910, URZ ;  /* 0x0000991004047896 */ /* 0x000fe2000800003f */
[----:B------:R1:W-:Y:S03]  /*6f50*/  @P2 SYNCS.ARRIVE.TRANS64 RZ, [R4+URZ+0xc050], R5 ;  /* 0x00c0500504ff29a7 */ /* 0x0003e6000800003f */
[----:B------:R-:W-:-:S06]  /*6f60*/  UISETP.NE.AND UP0, UPT, UR4, 0x2, UPT ;  /* 0x000000020400788c */ /* 0x000fcc000bf05270 */
[----:B------:R-:W-:-:S13]  /*6f70*/  PLOP3.LUT P0, PT, PT, PT, UP0, 0x80, 0x0 ;  /* 0x000000000000781c */ /* 0x000fda0003f0f008 */
[----:B-1----:R-:W-:Y:S05]  /*6f80*/  @P0 BRA `(.L_x_68) ;  /* 0x0000000000040947 */ /* 0x002fea0003800000 */
[----:B------:R-:W-:Y:S01]  /*6f90*/  BPT.TRAP 0x1 ;  /* 0x000000040000795c */ /* 0x000fe20000300000 */
.L_x_68:
[----:B------:R-:W-:-:S04]  /*6fa0*/  LOP3.LUT P0, RZ, R6, 0x1f, RZ, 0xc0, !PT ;  /* 0x0000001f06ff7812 */ /* 0x000fc8000780c0ff */
[----:B------:R-:W-:-:S13]  /*6fb0*/  PLOP3.LUT P0, PT, P0, P2, PT, 0x2a, 0x0 ;  /* 0x000000000000781c */ /* 0x000fda0000704572 */
[----:B------:R-:W-:Y:S05]  /*6fc0*/  @P0 BRA `(.L_x_69) ;  /* 0x0000000000040947 */ /* 0x000fea0003800000 */
[----:B------:R-:W-:Y:S01]  /*6fd0*/  BPT.TRAP 0x1 ;  /* 0x000000040000795c */ /* 0x000fe20000300000 */
.L_x_69:
[----:B------:R-:W-:Y:S01]  /*6fe0*/  R2UR UR16, R3 ;  /* 0x00000000031072ca */ /* 0x000fe200000e0000 */
[----:B------:R-:W-:Y:S01]  /*6ff0*/  ULDC.64 UR8, c[0x0][0x198] ;  /* 0x0000660000087ab9 */ /* 0x000fe20000000a00 */
[----:B------:R-:W-:Y:S01]  /*7000*/  R2UR UR4, R8 ;  /* 0x00000000080472ca */ /* 0x000fe200000e0000 */
[----:B------:R-:W-:Y:S01]  /*7010*/  UIADD3 UR8, UP0, UR8, 0xf0, URZ ;  /* 0x000000f008087890 */ /* 0x000fe2000ff1e03f */
[----:B------:R-:W-:Y:S01]  /*7020*/  R2UR UR19, R7 ;  /* 0x00000000071372ca */ /* 0x000fe200000e0000 */
[----:B------:R-:W-:Y:S01]  /*7030*/  UMOV UR5, 0x10000000 ;  /* 0x1000000000057882 */ /* 0x000fe20000000000 */
[----:B------:R-:W-:Y:S01]  /*7040*/  R2UR UR17, R4 ;  /* 0x00000000041172ca */ /* 0x000fe200000e0000 */
[----:B------:R-:W-:Y:S01]  /*7050*/  UIADD3.X UR9, URZ, UR9, URZ, UP0, !UPT ;  /* 0x000000093f097290 */ /* 0x000fe200087fe43f */
[----:B------:R-:W-:-:S07]  /*7060*/  UMOV UR18, URZ ;  /* 0x0000003f00127c82 */ /* 0x000fce0008000000 */
[----:B------:R-:W-:Y:S02]  /*7070*/  ULEA UR16, UR16, UR4, 0xc ;  /* 0x0000000410107291 */ /* 0x000fe4000f8e603f */
[----:B------:R-:W-:Y:S02]  /*7080*/  UIADD3 UR19, UR11, UR19, URZ ;  /* 0x000000130b137290 */ /* 0x000fe4000fffe03f */
[----:B------:R-:W-:Y:S01]  /*7090*/  UIADD3 UR17, UR17, 0xc050, URZ ;  /* 0x0000c05011117890 */ /* 0x000fe2000fffe03f */
[----:B------:R-:W-:-:S08]  /*70a0*/  UMOV UR4, 0x0 ;  /* 0x0000000000047882 */ /* 0x000fd00000000000 */
[----:B------:R1:W-:Y:S02]  /*70b0*/  UTMALDG.4D [UR16], [UR8], desc[UR4] ;  /* 0x00000410080075b4 */ /* 0x0003e40008019000 */
[----:B-1----:R-:W-:Y:S01]  /*70c0*/  NOP ;  /* 0x0000000000007918 */ /* 0x002fe20000000000 */
.L_x_66:
[----:B------:R-:W-:Y:S05]  /*70d0*/  BSYNC B0 ;  /* 0x0000000000007941 */ /* 0x000fea0003800000 */
.L_x_65:
[----:B------:R-:W-:Y:S01]  /*70e0*/  BSSY B0, `(.L_x_70) ;  /* 0x0000027000007945 */ /* 0x000fe20003800000 */
[----:B------:R-:W-:-:S03]  /*70f0*/  MOV R8, RZ ;  /* 0x000000ff00087202 */ /* 0x000fc60000000f00 */
        /* <DEDUP_REMOVED lines=9> */
.L_x_96:
        /* <DEDUP_REMOVED lines=8> */
.L_x_73:
[----:B------:R-:W-:-:S04]  /*7210*/  LOP3.LUT P0, RZ, R6, 0x1f, RZ, 0xc0, !PT ;  /* 0x0000001f06ff7812 */ /* 0x000fc8000780c0ff */
[----:B------:R-:W-:-:S13]  /*7220*/  PLOP3.LUT P0, PT, P0, P2, PT, 0x2a, 0x0 ;  /* 0x000000000000781c */ /* 0x000fda0000704572 */
[----:B------:R-:W-:Y:S05]  /*7230*/  @P0 BRA `(.L_x_74) ;  /* 0x0000000000040947 */ /* 0x000fea0003800000 */
[----:B------:R-:W-:Y:S01]  /*7240*/  BPT.TRAP 0x1 ;  /* 0x000000040000795c */ /* 0x000fe20000300000 */
.L_x_74:
[C---:B------:R-:W-:Y:S01]  /*7250*/  LEA R5, R0.reuse, R5, 0xd ;  /* 0x0000000500057211 */ /* 0x040fe200078e68ff */
[----:B------:R-:W-:Y:S01]  /*7260*/  ULDC.64 UR4, c[0x0][0x198] ;  /* 0x0000660000047ab9 */ /* 0x000fe20000000a00 */
[----:B------:R-:W-:Y:S01]  /*7270*/  R2UR UR17, R3 ;  /* 0x00000000031172ca */ /* 0x000fe200000e0000 */
[----:B------:R-:W-:Y:S01]  /*7280*/  UIADD3 UR4, UP0, UR4, 0x2f0, URZ ;  /* 0x000002f004047890 */ /* 0x000fe2000ff1e03f */
[----:B------:R-:W-:Y:S01]  /*7290*/  R2UR UR16, R5 ;  /* 0x00000000051072ca */ /* 0x000fe200000e0000 */
[----:B------:R-:W-:Y:S01]  /*72a0*/  UMOV UR8, 0x0 ;  /* 0x0000000000087882 */ /* 0x000fe20000000000 */
[----:B------:R-:W-:Y:S01]  /*72b0*/  UMOV UR9, 0x10000000 ;  /* 0x1000000000097882 */ /* 0x000fe20000000000 */
[----:B------:R-:W-:Y:S01]  /*72c0*/  UIADD3.X UR5, URZ, UR5, URZ, UP0, !UPT ;  /* 0x000000053f057290 */ /* 0x000fe200087fe43f */
[----:B------:R-:W-:Y:S01]  /*72d0*/  IADD3 R0, R0, 0x1, RZ ;  /* 0x0000000100007810 */ /* 0x000fe20007ffe0ff */
[----:B------:R-:W-:Y:S01]  /*72e0*/  UMOV UR18, URZ ;  /* 0x0000003f00127c82 */ /* 0x000fe20008000000 */
[----:B------:R-:W-:Y:S01]  /*72f0*/  UMOV UR19, URZ ;  /* 0x0000003f00137c82 */ /* 0x000fe20008000000 */
[----:B------:R-:W-:-:S04]  /*7300*/  MOV R8, 0x1 ;  /* 0x0000000100087802 */ /* 0x000fc80000000f00 */
[----:B------:R-:W-:Y:S02]  /*7310*/  UIADD3 UR17, UR17, 0xc000, URZ ;  /* 0x0000c00011117890 */ /* 0x000fe4000fffe03f */
[----:B------:R-:W-:-:S09]  /*7320*/  UIADD3 UR16, UR16, 0x2000, URZ ;  /* 0x0000200010107890 */ /* 0x000fd2000fffe03f */
[----:B------:R1:W-:Y:S02]  /*7330*/  UTMALDG.4D [UR16], [UR4], desc[UR8] ;  /* 0x00000810040075b4 */ /* 0x0003e40008019000 */
[----:B-1----:R-:W-:Y:S01]  /*7340*/  NOP ;  /* 0x0000000000007918 */ /* 0x002fe20000000000 */
.L_x_71:
[----:B------:R-:W-:Y:S05]  /*7350*/  BSYNC B0 ;  /* 0x0000000000007941 */ /* 0x000fea0003800000 */
.L_x_70:
[----:B------:R-:W-:-:S13]  /*7360*/  ISETP.GE.AND P0, PT, R2, 0x81, PT ;  /* 0x000000810200780c */ /* 0x000fda0003f06270 */
[----:B------:R-:W-:Y:S05]  /*7370*/  @!P0 EXIT ;  /* 0x000000000000894d */ /* 0x000fea0003800000 */
[----:B------:R-:W-:Y:S01]  /*7380*/  VIADD R2, R2, 0x7f ;  /* 0x0000007f02027836 */ /* 0x000fe20000000000 */
[----:B------:R-:W-:Y:S01]  /*7390*/  LOP3.LUT P0, RZ, R6, 0x1f, RZ, 0xc0, !PT ;  /* 0x0000001f06ff7812 */ /* 0x000fe2000780c0ff */
[----:B------:R-:W-:Y:S03]  /*73a0*/  BSSY B0, `(.L_x_75) ;  /* 0x000005a000007945 */ /* 0x000fe60003800000 */
[----:B------:R-:W-:Y:S02]  /*73b0*/  SHF.R.S32.HI R3, RZ, 0x1f, R2 ;  /* 0x0000001fff037819 */ /* 0x000fe40000011402 */
[----:B------:R-:W-:Y:S02]  /*73c0*/  PLOP3.LUT P0, PT, P0, P2, PT, 0x2a, 0x0 ;  /* 0x000000000000781c */ /* 0x000fe40000704572 */
[----:B------:R-:W-:Y:S02]  /*73d0*/  LEA.HI R3, R3, R2, RZ, 0x7 ;  /* 0x0000000203037211 */ /* 0x000fe400078f38ff */
[----:B------:R-:W-:-:S02]  /*73e0*/  MOV R2, UR6 ;  /* 0x0000000600027c02 */ /* 0x000fc40008000f00 */
[----:B------:R-:W-:Y:S02]  /*73f0*/  SHF.R.S32.HI R3, RZ, 0x7, R3 ;  /* 0x00000007ff037819 */ /* 0x000fe40000011403 */
[----:B------:R-:W-:Y:S02]  /*7400*/  LOP3.LUT R2, R2, 0x2, RZ, 0xfc, !PT ;  /* 0x0000000202027812 */ /* 0x000fe400078efcff */
[----:B------:R-:W-:Y:S02]  /*7410*/  SHF.L.U32 R4, R3, 0x1, RZ ;  /* 0x0000000103047819 */ /* 0x000fe400000006ff */
[----:B------:R-:W-:-:S07]  /*7420*/  MOV R3, 0x1 ;  /* 0x0000000100037802 */ /* 0x000fce0000000f00 */
.L_x_86:
[----:B------:R-:W-:Y:S04]  /*7430*/  BSSY B1, `(.L_x_76) ;  /* 0x0000025000017945 */ /* 0x000fe80003800000 */
[----:B------:R-:W-:Y:S05]  /*7440*/  @!P3 BRA `(.L_x_77) ;  /* 0x00000000008cb947 */ /* 0x000fea0003800000 */
[----:B------:R-:W1:Y:S01]  /*7450*/  S2R R6, SR_CgaCtaId ;  /* 0x0000000000067919 */ /* 0x000e620000008800 */
[----:B------:R-:W-:-:S04]  /*7460*/  MOV R5, 0x400 ;  /* 0x0000040000057802 */ /* 0x000fc80000000f00 */
[----:B-1----:R-:W-:Y:S02]  /*7470*/  LEA R7, R6, R5, 0x18 ;  /* 0x0000000506077211 */ /* 0x002fe400078ec0ff */
[----:B------:R-:W-:Y:S02]  /*7480*/  SHF.L.U32 R5, R3, 0x1f, RZ ;  /* 0x0000001f03057819 */ /* 0x000fe400000006ff */
[----:B------:R-:W-:-:S04]  /*7490*/  LEA R6, R0, R7, 0x3 ;  /* 0x0000000700067211 */ /* 0x000fc800078e18ff */
[----:B------:R-:W1:Y:S02]  /*74a0*/  SYNCS.PHASECHK.TRANS64.TRYWAIT P4, [R6+URZ+0xc028], R5 ;  /* 0x00c02805060075a7 */ /* 0x000e64000808017f */
[----:B-1----:R-:W-:Y:S05]  /*74b0*/  @!P4 BRA `(.L_x_78) ;  /* 0x000000080020c947 */ /* 0x002fea0003800000 */
.L_x_97:
[----:B-1----:R-:W-:-:S04]  /*74c0*/  @P2 MOV R5, 0x2000 ;  /* 0x0000200000052802 */ /* 0x002fc80000000f00 */
[----:B------:R1:W-:Y:S02]  /*74d0*/  @P2 SYNCS.ARRIVE.TRANS64 RZ, [R6+URZ+0xc000], R5 ;  /* 0x00c0000506ff29a7 */ /* 0x0003e4000800003f */
[----:B-1----:R-:W-:-:S04]  /*74e0*/  PRMT R5, R2, 0x9910, RZ ;  /* 0x0000991002057816 */ /* 0x002fc800000000ff */
[----:B------:R-:W-:-:S13]  /*74f0*/  ISETP.NE.AND P4, PT, R5, 0x2, PT ;  /* 0x000000020500780c */ /* 0x000fda0003f85270 */
[----:B------:R-:W-:Y:S05]  /*7500*/  @P4 BRA `(.L_x_79) ;  /* 0x0000000000044947 */ /* 0x000fea0003800000 */
[----:B------:R-:W-:Y:S01]  /*7510*/  BPT.TRAP 0x1 ;  /* 0x000000040000795c */ /* 0x000fe20000300000 */
.L_x_79:
[----:B------:R-:W-:Y:S05]  /*7520*/  @P0 BRA `(.L_x_80) ;  /* 0x0000000000040947 */ /* 0x000fea0003800000 */
[----:B------:R-:W-:Y:S01]  /*7530*/  BPT.TRAP 0x1 ;  /* 0x000000040000795c */ /* 0x000fe20000300000 */
.L_x_80:
[----:B------:R-:W-:Y:S01]  /*7540*/  LEA R7, R0, R7, 0xd ;  /* 0x0000000700077211 */ /* 0x000fe200078e68ff */
[----:B------:R-:W-:Y:S01]  /*7550*/  ULDC.64 UR4, c[0x0][0x198] ;  /* 0x0000660000047ab9 */ /* 0x000fe20000000a00 */
[----:B------:R-:W-:Y:S01]  /*7560*/  R2UR UR17, R6 ;  /* 0x00000000061172ca */ /* 0x000fe200000e0000 */
[----:B------:R-:W-:Y:S01]  /*7570*/  UIADD3 UR4, UP0, UR4, 0x1f0, URZ ;  /* 0x000001f004047890 */ /* 0x000fe2000ff1e03f */
[----:B------:R-:W-:Y:S01]  /*7580*/  R2UR UR16, R7 ;  /* 0x00000000071072ca */ /* 0x000fe200000e0000 */
[----:B------:R-:W-:Y:S01]  /*7590*/  UMOV UR8, 0x0 ;  /* 0x0000000000087882 */ /* 0x000fe20000000000 */
[----:B------:R-:W-:Y:S01]  /*75a0*/  R2UR UR19, R8 ;  /* 0x00000000081372ca */ /* 0x000fe200000e0000 */
[----:B------:R-:W-:Y:S01]  /*75b0*/  UIADD3.X UR5, URZ, UR5, URZ, UP0, !UPT ;  /* 0x000000053f057290 */ /* 0x000fe200087fe43f */
[----:B------:R-:W-:Y:S01]  /*75c0*/  IADD3 R5, R0, 0x1, RZ ;  /* 0x0000000100057810 */ /* 0x000fe20007ffe0ff */
[----:B------:R-:W-:Y:S01]  /*75d0*/  UMOV UR9, 0x10000000 ;  /* 0x1000000000097882 */ /* 0x000fe20000000000 */
[----:B------:R-:W-:-:S02]  /*75e0*/  UMOV UR18, URZ ;  /* 0x0000003f00127c82 */ /* 0x000fc40008000000 */
[----:B------:R-:W-:-:S03]  /*75f0*/  ISETP.NE.AND P4, PT, R5, 0x5, PT ;  /* 0x000000050500780c */ /* 0x000fc60003f85270 */
[----:B------:R-:W-:Y:S01]  /*7600*/  UIADD3 UR17, UR17, 0xc000, URZ ;  /* 0x0000c00011117890 */ /* 0x000fe2000fffe03f */
[----:B------:R-:W-:Y:S01]  /*7610*/  SEL R0, RZ, 0x1, P4 ;  /* 0x00000001ff007807 */ /* 0x000fe20002000000 */
[----:B------:R-:W-:Y:S02]  /*7620*/  UIADD3 UR16, UR16, 0x2000, URZ ;  /* 0x0000200010107890 */ /* 0x000fe4000fffe03f */
[----:B------:R-:W-:Y:S01]  /*7630*/  USHF.L.U32 UR19, UR19, 0x7, URZ ;  /* 0x0000000713137899 */ /* 0x000fe2000800063f */
[----:B------:R-:W-:Y:S02]  /*7640*/  LOP3.LUT R3, R3, R0, RZ, 0x3c, !PT ;  /* 0x0000000003037212 */ /* 0x000fe400078e3cff */
[----:B------:R-:W-:-:S06]  /*7650*/  SEL R0, R5, RZ, P4 ;  /* 0x000000ff05007207 */ /* 0x000fcc0002000000 */
[----:B------:R1:W-:Y:S02]  /*7660*/  UTMALDG.4D [UR16], [UR4], desc[UR8] ;  /* 0x00000810040075b4 */ /* 0x0003e40008019000 */
[----:B-1----:R-:W-:Y:S01]  /*7670*/  NOP ;  /* 0x0000000000007918 */ /* 0x002fe20000000000 */
.L_x_77:
[----:B------:R-:W-:Y:S05]  /*7680*/  BSYNC B1 ;  /* 0x0000000000017941 */ /* 0x000fea0003800000 */
.L_x_76:
[----:B------:R-:W-:Y:S01]  /*7690*/  ISETP.LT.OR P4, PT, R4, 0x4, !P3 ;  /* 0x000000040400780c */ /* 0x000fe20005f81670 */
[----:B------:R-:W-:-:S12]  /*76a0*/  BSSY B1, `(.L_x_81) ;  /* 0x0000026000017945 */ /* 0x000fd80003800000 */
[----:B------:R-:W-:Y:S05]  /*76b0*/  @P4 BRA `(.L_x_82) ;  /* 0x0000000000904947 */ /* 0x000fea0003800000 */
[----:B------:R-:W1:Y:S01]  /*76c0*/  S2R R6, SR_CgaCtaId ;  /* 0x0000000000067919 */ /* 0x000e620000008800 */
[----:B------:R-:W-:Y:S02]  /*76d0*/  MOV R5, 0x400 ;  /* 0x0000040000057802 */ /* 0x000fe40000000f00 */
[----:B------:R-:W-:Y:S02]  /*76e0*/  SHF.L.U32 R7, R3, 0x1f, RZ ;  /* 0x0000001f03077819 */ /* 0x000fe400000006ff */
[----:B-1----:R-:W-:-:S05]  /*76f0*/  LEA R5, R6, R5, 0x18 ;  /* 0x0000000506057211 */ /* 0x002fca00078ec0ff */
[----:B------:R-:W-:-:S04]  /*7700*/  IMAD R6, R0, 0x8, R5 ;  /* 0x0000000800067824 */ /* 0x000fc800078e0205 */
[----:B------:R-:W1:Y:S02]  /*7710*/  SYNCS.PHASECHK.TRANS64.TRYWAIT P4, [R6+URZ+0xc028], R7 ;  /* 0x00c02807060075a7 */ /* 0x000e64000808017f */
[----:B-1----:R-:W-:Y:S05]  /*7720*/  @!P4 BRA `(.L_x_83) ;  /* 0x000000040098c947 */ /* 0x002fea0003800000 */
.L_x_98:
[----:B-1----:R-:W-:-:S04]  /*7730*/  @P1 MOV R7, 0x2000 ;  /* 0x0000200000071802 */ /* 0x002fc80000000f00 */
[----:B------:R1:W-:Y:S02]  /*7740*/  @P1 SYNCS.ARRIVE.TRANS64 RZ, [R6+URZ+0xc000], R7 ;  /* 0x00c0000706ff19a7 */ /* 0x0003e4000800003f */
[----:B-1----:R-:W-:-:S04]  /*7750*/  PRMT R7, R2, 0x9910, RZ ;  /* 0x0000991002077816 */ /* 0x002fc800000000ff */
[----:B------:R-:W-:-:S13]  /*7760*/  ISETP.NE.AND P4, PT, R7, 0x2, PT ;  /* 0x000000020700780c */ /* 0x000fda0003f85270 */
[----:B------:R-:W-:Y:S05]  /*7770*/  @P4 BRA `(.L_x_84) ;  /* 0x0000000000044947 */ /* 0x000fea0003800000 */
[----:B------:R-:W-:Y:S01]  /*7780*/  BPT.TRAP 0x1 ;  /* 0x000000040000795c */ /* 0x000fe20000300000 */
.L_x_84:
[----:B------:R-:W-:Y:S05]  /*7790*/  @P0 BRA `(.L_x_85) ;  /* 0x0000000000040947 */ /* 0x000fea0003800000 */
[----:B------:R-:W-:Y:S01]  /*77a0*/  BPT.TRAP 0x1 ;  /* 0x000000040000795c */ /* 0x000fe20000300000 */
.L_x_85:
        /* <DEDUP_REMOVED lines=10> */
[----:B------:R-:W-:Y:S01]  /*7850*/  UMOV UR18, URZ ;  /* 0x0000003f00127c82 */ /* 0x000fe20008000000 */
[----:B------:R-:W-:-:S02]  /*7860*/  IADD3 R8, R8, 0x1, RZ ;  /* 0x0000000108087810 */ /* 0x000fc40007ffe0ff */
[C---:B------:R-:W-:Y:S02]  /*7870*/  ISETP.NE.AND P4, PT, R0.reuse, 0x5, PT ;  /* 0x000000050000780c */ /* 0x040fe40003f85270 */
[----:B------:R-:W-:Y:S02]  /*7880*/  UIADD3 UR17, UR17, 0xc000, URZ ;  /* 0x0000c00011117890 */ /* 0x000fe4000fffe03f */
[----:B------:R-:W-:Y:S01]  /*7890*/  UIADD3 UR16, UR16, 0x2000, URZ ;  /* 0x0000200010107890 */ /* 0x000fe2000fffe03f */
[----:B------:R-:W-:Y:S01]  /*78a0*/  SEL R6, RZ, 0x1, P4 ;  /* 0x00000001ff067807 */ /* 0x000fe20002000000 */
[----:B------:R-:W-:Y:S01]  /*78b0*/  USHF.L.U32 UR19, UR19, 0x7, URZ ;  /* 0x0000000713137899 */ /* 0x000fe2000800063f */
[----:B------:R-:W-:Y:S02]  /*78c0*/  SEL R0, R0, RZ, P4 ;  /* 0x000000ff00007207 */ /* 0x000fe40002000000 */
[----:B------:R-:W-:-:S06]  /*78d0*/  LOP3.LUT R3, R3, R6, RZ, 0x3c, !PT ;  /* 0x0000000603037212 */ /* 0x000fcc00078e3cff */
[----:B------:R1:W-:Y:S02]  /*78e0*/  UTMALDG.4D [UR16], [UR4], desc[UR8] ;  /* 0x00000810040075b4 */ /* 0x0003e40008019000 */
[----:B-1----:R-:W-:Y:S01]  /*78f0*/  NOP ;  /* 0x0000000000007918 */ /* 0x002fe20000000000 */
.L_x_82:
[----:B------:R-:W-:Y:S05]  /*7900*/  BSYNC B1 ;  /* 0x0000000000017941 */ /* 0x000fea0003800000 */
.L_x_81:
[C---:B------:R-:W-:Y:S02]  /*7910*/  ISETP.GT.AND P4, PT, R4.reuse, 0x4, PT ;  /* 0x000000040400780c */ /* 0x040fe40003f84270 */
[----:B------:R-:W-:-:S11]  /*7920*/  IADD3 R4, R4, -0x2, RZ ;  /* 0xfffffffe04047810 */ /* 0x000fd60007ffe0ff */
[----:B------:R-:W-:Y:S05]  /*7930*/  @P4 BRA `(.L_x_86) ;  /* 0xfffffff800bc4947 */ /* 0x000fea000383ffff */
[----:B------:R-:W-:Y:S05]  /*7940*/  BSYNC B0 ;  /* 0x0000000000007941 */ /* 0x000fea0003800000 */
.L_x_75:
[----:B------:R-:W-:Y:S05]  /*7950*/  EXIT ;  /* 0x000000000000794d */ /* 0x000fea0003800000 */
.L_x_15:
[----:B--2---:R-:W-:-:S04]  /*7960*/  MOV R3, UR7 ;  /* 0x0000000700037c02 */ /* 0x004fc80008000f00 */
[----:B------:R2:W3:Y:S03]  /*7970*/  SYNCS.PHASECHK.TRANS64.TRYWAIT P1, [R3+URZ+0xc050], R0 ;  /* 0x00c05000030075a7 */ /* 0x0004e6000802017f */
[----:B---3--:R-:W-:Y:S05]  /*7980*/  @!P1 NANOSLEEP.SYNCS 0x989680 ;  /* 0x009896800000995d */ /* 0x008fea0003900000 */
[----:B------:R-:W3:Y:S02]  /*7990*/  @!P1 SYNCS.PHASECHK.TRANS64 P1, [R3+URZ+0xc050], R0 ;  /* 0x00c05000030095a7 */ /* 0x000ee4000802007f */
[----:B---3--:R-:W-:Y:S05]  /*79a0*/  @!P1 BRA `(.L_x_15) ;  /* 0xfffffffc00ec9947 */ /* 0x008fea000383ffff */
[----:B------:R-:W-:Y:S05]  /*79b0*/  BRA `(.L_x_87) ;  /* 0xffffff9000d47947 */ /* 0x000fea000383ffff */
.L_x_17:
[----:B--2---:R-:W-:-:S04]  /*79c0*/  MOV R3, UR37 ;  /* 0x0000002500037c02 */ /* 0x004fc80008000f00 */
[----:B------:R2:W3:Y:S03]  /*79d0*/  SYNCS.PHASECHK.TRANS64.TRYWAIT P1, [R3+URZ+0xc000], R0 ;  /* 0x00c00000030075a7 */ /* 0x0004e6000802017f */
[----:B---3--:R-:W-:Y:S05]  /*79e0*/  @!P1 NANOSLEEP.SYNCS 0x989680 ;  /* 0x009896800000995d */ /* 0x008fea0003900000 */
[----:B------:R-:W3:Y:S02]  /*79f0*/  @!P1 SYNCS.PHASECHK.TRANS64 P1, [R3+URZ+0xc000], R0 ;  /* 0x00c00000030095a7 */ /* 0x000ee4000802007f */
[----:B---3--:R-:W-:Y:S05]  /*7a00*/  @!P1 BRA `(.L_x_17) ;  /* 0xfffffffc00ec9947 */ /* 0x008fea000383ffff */
[----:B------:R-:W-:Y:S05]  /*7a10*/  BRA `(.L_x_88) ;  /* 0xffffff9000d07947 */ /* 0x000fea000383ffff */
.L_x_18:
[----:B--2---:R-:W-:-:S04]  /*7a20*/  IMAD.U32 R3, RZ, RZ, UR10 ;  /* 0x0000000aff037e24 */ /* 0x004fc8000f8e00ff */
[----:B------:R2:W3:Y:S03]  /*7a30*/  SYNCS.PHASECHK.TRANS64.TRYWAIT P1, [R3+URZ], R2 ;  /* 0x00000002030075a7 */ /* 0x0004e6000802017f */
[----:B---3--:R-:W-:Y:S05]  /*7a40*/  @!P1 NANOSLEEP.SYNCS 0x989680 ;  /* 0x009896800000995d */ /* 0x008fea0003900000 */
[----:B------:R-:W3:Y:S02]  /*7a50*/  @!P1 SYNCS.PHASECHK.TRANS64 P1, [R3+URZ], R2 ;  /* 0x00000002030095a7 */ /* 0x000ee4000802007f */
[----:B---3--:R-:W-:Y:S05]  /*7a60*/  @!P1 BRA `(.L_x_18) ;  /* 0xfffffffc00ec9947 */ /* 0x008fea000383ffff */
[----:B------:R-:W-:Y:S05]  /*7a70*/  BRA `(.L_x_89) ;  /* 0xffffff9000dc7947 */ /* 0x000fea000383ffff */
.L_x_20:
[----:B-1----:R-:W-:-:S04]  /*7a80*/  MOV R5, UR37 ;  /* 0x0000002500057c02 */ /* 0x002fc80008000f00 */
[----:B------:R1:W2:Y:S03]  /*7a90*/  SYNCS.PHASECHK.TRANS64.TRYWAIT P1, [R5+URZ+0xc008], R0 ;  /* 0x00c00800050075a7 */ /* 0x0002a6000802017f */
[----:B--2---:R-:W-:Y:S05]  /*7aa0*/  @!P1 NANOSLEEP.SYNCS 0x989680 ;  /* 0x009896800000995d */ /* 0x004fea0003900000 */
[----:B------:R-:W2:Y:S02]  /*7ab0*/  @!P1 SYNCS.PHASECHK.TRANS64 P1, [R5+URZ+0xc008], R0 ;  /* 0x00c00800050095a7 */ /* 0x000ea4000802007f */
[----:B--2---:R-:W-:Y:S05]  /*7ac0*/  @!P1 BRA `(.L_x_20) ;  /* 0xfffffffc00ec9947 */ /* 0x004fea000383ffff */
[----:B------:R-:W-:Y:S05]  /*7ad0*/  BRA `(.L_x_90) ;  /* 0xffffffb000e47947 */ /* 0x000fea000383ffff */
.L_x_25:
[----:B-1----:R-:W-:-:S04]  /*7ae0*/  MOV R4, UR6 ;  /* 0x0000000600047c02 */ /* 0x002fc80008000f00 */
[----:B------:R1:W2:Y:S03]  /*7af0*/  SYNCS.PHASECHK.TRANS64.TRYWAIT P2, [R4+URZ+0xc000], R3 ;  /* 0x00c00003040075a7 */ /* 0x0002a6000804017f */
[----:B--2---:R-:W-:Y:S05]  /*7b00*/  @!P2 NANOSLEEP.SYNCS 0x989680 ;  /* 0x009896800000a95d */ /* 0x004fea0003900000 */
[----:B------:R-:W2:Y:S02]  /*7b10*/  @!P2 SYNCS.PHASECHK.TRANS64 P2, [R4+URZ+0xc000], R3 ;  /* 0x00c000030400a5a7 */ /* 0x000ea4000804007f */
[----:B--2---:R-:W-:Y:S05]  /*7b20*/  @!P2 BRA `(.L_x_25) ;  /* 0xfffffffc00eca947 */ /* 0x004fea000383ffff */
[----:B------:R-:W-:Y:S05]  /*7b30*/  BRA `(.L_x_91) ;  /* 0xffffffb400e07947 */ /* 0x000fea000383ffff */
.L_x_29:
[----:B-1----:R-:W-:-:S04]  /*7b40*/  MOV R6, UR6 ;  /* 0x0000000600067c02 */ /* 0x002fc80008000f00 */
[----:B------:R1:W2:Y:S03]  /*7b50*/  SYNCS.PHASECHK.TRANS64.TRYWAIT P2, [R6+URZ+0xc000], R7 ;  /* 0x00c00007060075a7 */ /* 0x0002a6000804017f */
[----:B--2---:R-:W-:Y:S05]  /*7b60*/  @!P2 NANOSLEEP.SYNCS 0x989680 ;  /* 0x009896800000a95d */ /* 0x004fea0003900000 */
[----:B------:R-:W2:Y:S02]  /*7b70*/  @!P2 SYNCS.PHASECHK.TRANS64 P2, [R6+URZ+0xc000], R7 ;  /* 0x00c000070600a5a7 */ /* 0x000ea4000804007f */
[----:B--2---:R-:W-:Y:S05]  /*7b80*/  @!P2 BRA `(.L_x_29) ;  /* 0xfffffffc00eca947 */ /* 0x004fea000383ffff */
[----:B------:R-:W-:Y:S05]  /*7b90*/  BRA `(.L_x_28) ;  /* 0xffffffd800507947 */ /* 0x000fea000383ffff */
.L_x_45:
[----:B-1----:R-:W-:-:S04]  /*7ba0*/  MOV R3, UR4 ;  /* 0x0000000400037c02 */ /* 0x002fc80008000f00 */
[----:B------:R1:W2:Y:S03]  /*7bb0*/  SYNCS.PHASECHK.TRANS64.TRYWAIT P0, [R3+URZ+0xc098], R0 ;  /* 0x00c09800030075a7 */ /* 0x0002a6000800017f */
[----:B--2---:R-:W-:Y:S05]  /*7bc0*/  @!P0 NANOSLEEP.SYNCS 0x989680 ;  /* 0x009896800000895d */ /* 0x004fea0003900000 */
[----:B------:R-:W2:Y:S02]  /*7bd0*/  @!P0 SYNCS.PHASECHK.TRANS64 P0, [R3+URZ+0xc098], R0 ;  /* 0x00c09800030085a7 */ /* 0x000ea4000800007f */
[----:B--2---:R-:W-:Y:S05]  /*7be0*/  @!P0 BRA `(.L_x_45) ;  /* 0xfffffffc00ec8947 */ /* 0x004fea000383ffff */
[----:B------:R-:W-:Y:S05]  /*7bf0*/  BRA `(.L_x_92) ;  /* 0xffffffe000b47947 */ /* 0x000fea000383ffff */
.L_x_57:
[----:B--2---:R2:W4:Y:S02]  /*7c00*/  SYNCS.PHASECHK.TRANS64.TRYWAIT P0, [R3+URZ+0xc060], R2 ;  /* 0x00c06002030075a7 */ /* 0x004524000800017f */
[----:B----4-:R-:W-:Y:S05]  /*7c10*/  @!P0 NANOSLEEP.SYNCS 0x989680 ;  /* 0x009896800000895d */ /* 0x010fea0003900000 */
[----:B------:R-:W4:Y:S02]  /*7c20*/  @!P0 SYNCS.PHASECHK.TRANS64 P0, [R3+URZ+0xc060], R2 ;  /* 0x00c06002030085a7 */ /* 0x000f24000800007f */
[----:B----4-:R-:W-:Y:S05]  /*7c30*/  @!P0 BRA `(.L_x_57) ;  /* 0xfffffffc00f08947 */ /* 0x010fea000383ffff */
[----:B------:R-:W-:Y:S05]  /*7c40*/  BRA `(.L_x_93) ;  /* 0xffffffec008c7947 */ /* 0x000fea000383ffff */
.L_x_62:
[----:B-1----:R1:W2:Y:S02]  /*7c50*/  SYNCS.PHASECHK.TRANS64.TRYWAIT P0, [R5+URZ+0xc028], R0 ;  /* 0x00c02800050075a7 */ /* 0x0022a4000800017f */
[----:B--2---:R-:W-:Y:S05]  /*7c60*/  @!P0 NANOSLEEP.SYNCS 0x989680 ;  /* 0x009896800000895d */ /* 0x004fea0003900000 */
[----:B------:R-:W2:Y:S02]  /*7c70*/  @!P0 SYNCS.PHASECHK.TRANS64 P0, [R5+URZ+0xc028], R0 ;  /* 0x00c02800050085a7 */ /* 0x000ea4000800007f */
[----:B--2---:R-:W-:Y:S05]  /*7c80*/  @!P0 BRA `(.L_x_62) ;  /* 0xfffffffc00f08947 */ /* 0x004fea000383ffff */
[----:B------:R-:W-:Y:S05]  /*7c90*/  BRA `(.L_x_94) ;  /* 0xfffffff000107947 */ /* 0x000fea000383ffff */
.L_x_67:
[----:B-1----:R1:W2:Y:S02]  /*7ca0*/  SYNCS.PHASECHK.TRANS64.TRYWAIT P0, [R4+URZ+0xc060], R5 ;  /* 0x00c06005040075a7 */ /* 0x0022a4000800017f */
[----:B--2---:R-:W-:Y:S05]  /*7cb0*/  @!P0 NANOSLEEP.SYNCS 0x989680 ;  /* 0x009896800000895d */ /* 0x004fea0003900000 */
[----:B------:R-:W2:Y:S02]  /*7cc0*/  @!P0 SYNCS.PHASECHK.TRANS64 P0, [R4+URZ+0xc060], R5 ;  /* 0x00c06005040085a7 */ /* 0x000ea4000800007f */
[----:B--2---:R-:W-:Y:S05]  /*7cd0*/  @!P0 BRA `(.L_x_67) ;  /* 0xfffffffc00f08947 */ /* 0x004fea000383ffff */
[----:B------:R-:W-:Y:S05]  /*7ce0*/  BRA `(.L_x_95) ;  /* 0xfffffff0008c7947 */ /* 0x000fea000383ffff */
.L_x_72:
[----:B-1----:R1:W2:Y:S02]  /*7cf0*/  SYNCS.PHASECHK.TRANS64.TRYWAIT P0, [R3+URZ+0xc028], R4 ;  /* 0x00c02804030075a7 */ /* 0x0022a4000800017f */
[----:B--2---:R-:W-:Y:S05]  /*7d00*/  @!P0 NANOSLEEP.SYNCS 0x989680 ;  /* 0x009896800000895d */ /* 0x004fea0003900000 */
[----:B------:R-:W2:Y:S02]  /*7d10*/  @!P0 SYNCS.PHASECHK.TRANS64 P0, [R3+URZ+0xc028], R4 ;  /* 0x00c02804030085a7 */ /* 0x000ea4000800007f */
[----:B--2---:R-:W-:Y:S05]  /*7d20*/  @!P0 BRA `(.L_x_72) ;  /* 0xfffffffc00f08947 */ /* 0x004fea000383ffff */
[----:B------:R-:W-:Y:S05]  /*7d30*/  BRA `(.L_x_96) ;  /* 0xfffffff400147947 */ /* 0x000fea000383ffff */
.L_x_78:
[----:B-1----:R1:W2:Y:S02]  /*7d40*/  SYNCS.PHASECHK.TRANS64.TRYWAIT P4, [R6+URZ+0xc028], R5 ;  /* 0x00c02805060075a7 */ /* 0x0022a4000808017f */
[----:B--2---:R-:W-:Y:S05]  /*7d50*/  @!P4 NANOSLEEP.SYNCS 0x989680 ;  /* 0x009896800000c95d */ /* 0x004fea0003900000 */
[----:B------:R-:W2:Y:S02]  /*7d60*/  @!P4 SYNCS.PHASECHK.TRANS64 P4, [R6+URZ+0xc028], R5 ;  /* 0x00c028050600c5a7 */ /* 0x000ea4000808007f */
[----:B--2---:R-:W-:Y:S05]  /*7d70*/  @!P4 BRA `(.L_x_78) ;  /* 0xfffffffc00f0c947 */ /* 0x004fea000383ffff */
[----:B------:R-:W-:Y:S05]  /*7d80*/  BRA `(.L_x_97) ;  /* 0xfffffff400cc7947 */ /* 0x000fea000383ffff */
.L_x_83:
[----:B-1----:R1:W2:Y:S02]  /*7d90*/  SYNCS.PHASECHK.TRANS64.TRYWAIT P4, [R6+URZ+0xc028], R7 ;  /* 0x00c02807060075a7 */ /* 0x0022a4000808017f */
[----:B--2---:R-:W-:Y:S05]  /*7da0*/  @!P4 NANOSLEEP.SYNCS 0x989680 ;  /* 0x009896800000c95d */ /* 0x004fea0003900000 */
[----:B------:R-:W2:Y:S02]  /*7db0*/  @!P4 SYNCS.PHASECHK.TRANS64 P4, [R6+URZ+0xc028], R7 ;  /* 0x00c028070600c5a7 */ /* 0x000ea4000808007f */
[----:B--2---:R-:W-:Y:S05]  /*7dc0*/  @!P4 BRA `(.L_x_83) ;  /* 0xfffffffc00f0c947 */ /* 0x004fea000383ffff */
[----:B------:R-:W-:Y:S05]  /*7dd0*/  BRA `(.L_x_98) ;  /* 0xfffffff800547947 */ /* 0x000fea000383ffff */
        .weak           $__internal_0_$__cuda_sm20_rcp_rn_f32_slowpath
        .type           $__internal_0_$__cuda_sm20_rcp_rn_f32_slowpath,@function
        .size           $__internal_0_$__cuda_sm20_rcp_rn_f32_slowpath,(.L_x_104 - $__internal_0_$__cuda_sm20_rcp_rn_f32_slowpath)
$__internal_0_$__cuda_sm20_rcp_rn_f32_slowpath:
[----:B------:R-:W-:Y:S01]  /*7de0*/  SHF.L.U32 R0, R2, 0x1, RZ ;  /* 0x0000000102007819 */ /* 0x000fe200000006ff */
[----:B------:R-:W-:Y:S03]  /*7df0*/  BSSY B2, `(.L_x_99) ;  /* 0x0000030000027945 */ /* 0x000fe60003800000 */
[----:B------:R-:W-:-:S04]  /*7e00*/  SHF.R.U32.HI R14, RZ, 0x18, R0 ;  /* 0x00000018ff0e7819 */ /* 0x000fc80000011600 */
[----:B------:R-:W-:-:S13]  /*7e10*/  ISETP.NE.U32.AND P0, PT, R14, RZ, PT ;  /* 0x000000ff0e00720c */ /* 0x000fda0003f05070 */
[----:B------:R-:W-:Y:S05]  /*7e20*/  @P0 BRA `(.L_x_100) ;  /* 0x0000000000280947 */ /* 0x000fea0003800000 */
[----:B------:R-:W-:-:S04]  /*7e30*/  SHF.L.U32 R0, R2, 0x1, RZ ;  /* 0x0000000102007819 */ /* 0x000fc800000006ff */
[----:B------:R-:W-:-:S13]  /*7e40*/  ISETP.NE.AND P0, PT, R0, RZ, PT ;  /* 0x000000ff0000720c */ /* 0x000fda0003f05270 */
[----:B------:R-:W-:Y:S01]  /*7e50*/  @P0 FFMA R6, R2, 1.84467440737095516160e+19, RZ ;  /* 0x5f80000002060823 */ /* 0x000fe200000000ff */
[----:B------:R-:W-:Y:S08]  /*7e60*/  @!P0 MUFU.RCP R5, R2 ;  /* 0x0000000200058308 */ /* 0x000ff00000001000 */
[----:B------:R-:W1:Y:S02]  /*7e70*/  @P0 MUFU.RCP R7, R6 ;  /* 0x0000000600070308 */ /* 0x000e640000001000 */
[----:B-1----:R-:W-:-:S04]  /*7e80*/  @P0 FFMA R0, R6, R7, -1 ;  /* 0xbf80000006000423 */ /* 0x002fc80000000007 */
[----:B------:R-:W-:-:S04]  /*7e90*/  @P0 FADD.FTZ R0, -R0, -RZ ;  /* 0x800000ff00000221 */ /* 0x000fc80000010100 */
[----:B------:R-:W-:-:S04]  /*7ea0*/  @P0 FFMA R0, R7, R0, R7 ;  /* 0x0000000007000223 */ /* 0x000fc80000000007 */
[----:B------:R-:W-:Y:S01]  /*7eb0*/  @P0 FFMA R5, R0, 1.84467440737095516160e+19, RZ ;  /* 0x5f80000000050823 */ /* 0x000fe200000000ff */
[----:B------:R-:W-:Y:S06]  /*7ec0*/  BRA `(.L_x_101) ;  /* 0x0000000000887947 */ /* 0x000fec0003800000 */
.L_x_100:
[----:B------:R-:W-:-:S04]  /*7ed0*/  IADD3 R17, R14, -0xfd, RZ ;  /* 0xffffff030e117810 */ /* 0x000fc80007ffe0ff */
[----:B------:R-:W-:-:S13]  /*7ee0*/  ISETP.GT.U32.AND P0, PT, R17, 0x1, PT ;  /* 0x000000011100780c */ /* 0x000fda0003f04070 */
[----:B------:R-:W-:Y:S05]  /*7ef0*/  @P0 BRA `(.L_x_102) ;  /* 0x0000000000780947 */ /* 0x000fea0003800000 */
[----:B------:R-:W-:Y:S01]  /*7f00*/  LOP3.LUT R0, R2, 0x7fffff, RZ, 0xc0, !PT ;  /* 0x007fffff02007812 */ /* 0x000fe200078ec0ff */
[----:B------:R-:W-:-:S03]  /*7f10*/  IMAD.MOV.U32 R12, RZ, RZ, 0x3 ;  /* 0x00000003ff0c7424 */ /* 0x000fc600078e00ff */
[----:B------:R-:W-:Y:S02]  /*7f20*/  LOP3.LUT R0, R0, 0x3f800000, RZ, 0xfc, !PT ;  /* 0x3f80000000007812 */ /* 0x000fe400078efcff */
[----:B------:R-:W-:Y:S02]  /*7f30*/  SHF.L.U32 R12, R12, R17, RZ ;  /* 0x000000110c0c7219 */ /* 0x000fe400000006ff */
[----:B------:R-:W1:Y:S02]  /*7f40*/  MUFU.RCP R5, R0 ;  /* 0x0000000000057308 */ /* 0x000e640000001000 */
[----:B-1----:R-:W-:-:S04]  /*7f50*/  FFMA R6, R0, R5, -1 ;  /* 0xbf80000000067423 */ /* 0x002fc80000000005 */
[----:B------:R-:W-:-:S04]  /*7f60*/  FADD.FTZ R6, -R6, -RZ ;  /* 0x800000ff06067221 */ /* 0x000fc80000010100 */
[CCC-:B------:R-:W-:Y:S01]  /*7f70*/  FFMA.RM R7, R5.reuse, R6.reuse, R5.reuse ;  /* 0x0000000605077223 */ /* 0x1c0fe20000004005 */
[----:B------:R-:W-:-:S04]  /*7f80*/  FFMA.RP R6, R5, R6, R5 ;  /* 0x0000000605067223 */ /* 0x000fc80000008005 */
[C---:B------:R-:W-:Y:S02]  /*7f90*/  LOP3.LUT R5, R7.reuse, 0x7fffff, RZ, 0xc0, !PT ;  /* 0x007fffff07057812 */ /* 0x040fe400078ec0ff */
[----:B------:R-:W-:Y:S02]  /*7fa0*/  FSETP.NEU.FTZ.AND P0, PT, R7, R6, PT ;  /* 0x000000060700720b */ /* 0x000fe40003f1d000 */
[----:B------:R-:W-:Y:S02]  /*7fb0*/  LOP3.LUT R5, R5, 0x800000, RZ, 0xfc, !PT ;  /* 0x0080000005057812 */ /* 0x000fe400078efcff */
[----:B------:R-:W-:Y:S02]  /*7fc0*/  SEL R6, RZ, 0xffffffff, !P0 ;  /* 0xffffffffff067807 */ /* 0x000fe40004000000 */
[----:B------:R-:W-:Y:S02]  /*7fd0*/  LOP3.LUT R12, R12, R5, RZ, 0xc0, !PT ;  /* 0x000000050c0c7212 */ /* 0x000fe400078ec0ff */
[----:B------:R-:W-:-:S02]  /*7fe0*/  IADD3 R6, -R6, RZ, RZ ;  /* 0x000000ff06067210 */ /* 0x000fc40007ffe1ff */
[-C--:B------:R-:W-:Y:S02]  /*7ff0*/  SHF.R.U32.HI R12, RZ, R17.reuse, R12 ;  /* 0x00000011ff0c7219 */ /* 0x080fe4000001160c */
[----:B------:R-:W-:Y:S02]  /*8000*/  LOP3.LUT P1, RZ, R6, R17, R5, 0xf8, !PT ;  /* 0x0000001106ff7212 */ /* 0x000fe4000782f805 */
[C---:B------:R-:W-:Y:S02]  /*8010*/  LOP3.LUT P0, RZ, R12.reuse, 0x1, RZ, 0xc0, !PT ;  /* 0x000000010cff7812 */ /* 0x040fe4000780c0ff */
[----:B------:R-:W-:-:S04]  /*8020*/  LOP3.LUT P2, RZ, R12, 0x2, RZ, 0xc0, !PT ;  /* 0x000000020cff7812 */ /* 0x000fc8000784c0ff */
[----:B------:R-:W-:Y:S02]  /*8030*/  PLOP3.LUT P0, PT, P0, P1, P2, 0xe0, 0x0 ;  /* 0x000000000000781c */ /* 0x000fe40000703c20 */
[----:B------:R-:W-:Y:S02]  /*8040*/  LOP3.LUT P1, RZ, R2, 0x7fffff, RZ, 0xc0, !PT ;  /* 0x007fffff02ff7812 */ /* 0x000fe4000782c0ff */
[----:B------:R-:W-:-:S04]  /*8050*/  SEL R0, RZ, 0x1, !P0 ;  /* 0x00000001ff007807 */ /* 0x000fc80004000000 */
[----:B------:R-:W-:-:S04]  /*8060*/  IADD3 R0, -R0, RZ, RZ ;  /* 0x000000ff00007210 */ /* 0x000fc80007ffe1ff */
[----:B------:R-:W-:Y:S02]  /*8070*/  ISETP.GE.AND P0, PT, R0, RZ, PT ;  /* 0x000000ff0000720c */ /* 0x000fe40003f06270 */
[----:B------:R-:W-:-:S04]  /*8080*/  IADD3 R0, R14, -0xfc, RZ ;  /* 0xffffff040e007810 */ /* 0x000fc80007ffe0ff */
[----:B------:R-:W-:-:S07]  /*8090*/  SHF.R.U32.HI R5, RZ, R0, R5 ;  /* 0x00000000ff057219 */ /* 0x000fce0000011605 */
[----:B------:R-:W-:-:S04]  /*80a0*/  @!P0 IADD3 R5, R5, 0x1, RZ ;  /* 0x0000000105058810 */ /* 0x000fc80007ffe0ff */
[----:B------:R-:W-:-:S04]  /*80b0*/  @!P1 SHF.L.U32 R5, R5, 0x1, RZ ;  /* 0x0000000105059819 */ /* 0x000fc800000006ff */
[----:B------:R-:W-:Y:S01]  /*80c0*/  LOP3.LUT R5, R5, 0x80000000, R2, 0xf8, !PT ;  /* 0x8000000005057812 */ /* 0x000fe200078ef802 */
[----:B------:R-:W-:Y:S06]  /*80d0*/  BRA `(.L_x_101) ;  /* 0x0000000000047947 */ /* 0x000fec0003800000 */
.L_x_102:
[----:B------:R1:W2:Y:S02]  /*80e0*/  MUFU.RCP R5, R2 ;  /* 0x0000000200057308 */ /* 0x0002a40000001000 */
.L_x_101:
[----:B------:R-:W-:Y:S05]  /*80f0*/  BSYNC B2 ;  /* 0x0000000000027941 */ /* 0x000fea0003800000 */
.L_x_99:
[----:B------:R-:W-:Y:S02]  /*8100*/  MOV R6, R13 ;  /* 0x0000000d00067202 */ /* 0x000fe40000000f00 */
[----:B------:R-:W-:-:S04]  /*8110*/  MOV R7, 0x0 ;  /* 0x0000000000077802 */ /* 0x000fc80000000f00 */
[----:B-12---:R-:W-:Y:S05]  /*8120*/  RET.REL.NODEC R6 `(_ZN7cutlass13device_kernelINS_4fmha6kernel28FmhaKernelTmaWarpSpecializedINS1_10collective30FmhaMainloopTmaWarpSpecializedINS_10bfloat16_tEffN4cute5tupleIJNS7_1CILi128EEESA_NS9_ILi32EEEEEENS8_IJiNS9_ILi1EEENS8_IJiiEEEEEESF_SF_NS4_13DefaultFusionEJEEENS4_15FmhaFwdEpilogueIS6_fNS8_IJNS9_ILi64EEESB_SA_EEEEENS2_23IndividualTileSchedulerEJEEEEEvNT_6ParamsE) ;  /* 0xffffff7c06b47950 */ /* 0x006fea0003c3ffff */
.L_x_103:
[----:B------:R-:W-:-:S00]  /*8130*/  BRA `(.L_x_103) ;  /* 0xfffffffc00fc7947 */ /* 0x000fc0000383ffff */
[----:B------:R-:W-:-:S00]  /*8140*/  NOP ;  /* 0x0000000000007918 */ /* 0x000fc00000000000 */
        /* <DEDUP_REMOVED lines=11> */
.L_x_104:


//--------------------- .nv.global.init           --------------------------
	.section	.nv.global.init,"aw",@progbits
.nv.global.init:
	.type		$str$24,@object
	.size		$str$24,($str$25 - $str$24)
$str$24:
        /*0000*/ 	.byte	0x28, 0x61, 0x64, 0x64, 0x72, 0x65, 0x73, 0x73, 0x20, 0x26, 0x20, 0x6d, 0x61, 0x73, 0x6b, 0x29
        /*0010*/ 	.byte	0x20, 0x3d, 0x3d, 0x20, 0x30, 0x00
	.type		$str$25,@object
	.size		$str$25,(__unnamed_1 - $str$25)
$str$25:
        /*0016*/ 	.byte	0x2f, 0x74, 0x6d, 0x70, 0x2f, 0x63, 0x75, 0x74, 0x6c, 0x61, 0x73, 0x73, 0x5f, 0x73, 0x77, 0x65
        /*0026*/ 	.byte	0x65, 0x70, 0x5f, 0x73, 0x72, 0x63, 0x2f, 0x69, 0x6e, 0x63, 0x6c, 0x75, 0x64, 0x65, 0x2f, 0x63
        /*0036*/ 	.byte	0x75, 0x74, 0x65, 0x2f, 0x70, 0x6f, 0x69, 0x6e, 0x74, 0x65, 0x72, 0x5f, 0x66, 0x6c, 0x61, 0x67
        /*0046*/ 	.byte	0x67, 0x65, 0x64, 0x2e, 0x68, 0x70, 0x70, 0x00
	.type		__unnamed_1,@object
	.size		__unnamed_1,(.L_0 - __unnamed_1)
__unnamed_1:
        /*004e*/ 	.byte	0x61, 0x75, 0x74, 0x6f, 0x20, 0x63, 0x75, 0x74, 0x65, 0x3a, 0x3a, 0x61, 0x73, 0x5f, 0x70, 0x6f
        /* <DEDUP_REMOVED lines=27> */
        /*020e*/ 	.byte	0x30, 0x3e, 0x3e, 0x3e, 0x3e, 0x3e, 0x5d, 0x00
.L_0:


//--------------------- .nv.shared._ZN7cutlass13device_kernelINS_4fmha6kernel28FmhaKernelTmaWarpSpecializedINS1_10collective30FmhaMainloopTmaWarpSpecializedINS_10bfloat16_tEffN4cute5tupleIJNS7_1CILi128EEESA_NS9_ILi32EEEEEENS8_IJiNS9_ILi1EEENS8_IJiiEEEEEESF_SF_NS4_13DefaultFusionEJEEENS4_15FmhaFwdEpilogueIS6_fNS8_IJNS9_ILi64EEESB_SA_EEEEENS2_23IndividualTileSchedulerEJEEEEEvNT_6ParamsE --------------------------
	.section	.nv.shared._ZN7cutlass13device_kernelINS_4fmha6kernel28FmhaKernelTmaWarpSpecializedINS1_10collective30FmhaMainloopTmaWarpSpecializedINS_10bfloat16_tEffN4cute5tupleIJNS7_1CILi128EEESA_NS9_ILi32EEEEEENS8_IJiNS9_ILi1EEENS8_IJiiEEEEEESF_SF_NS4_13DefaultFusionEJEEENS4_15FmhaFwdEpilogueIS6_fNS8_IJNS9_ILi64EEESB_SA_EEEEENS2_23IndividualTileSchedulerEJEEEEEvNT_6ParamsE,"aw",@nobits
	.sectionflags	@""
	.align	16
	.zero		1024


//--------------------- .nv.shared.reserved.0     --------------------------
	.section	.nv.shared.reserved.0,"aw",@nobits
	.weak		__nv_reservedSMEM_offset_0_alias
	.size		__nv_reservedSMEM_offset_0_alias, 0, 0
	.other		__nv_reservedSMEM_offset_0_alias,@"STO_CUDA_RESERVED_SHARED STV_DEFAULT"
__nv_reservedSMEM_offset_0_alias:
	.zero		0


//--------------------- .nv.global                --------------------------
	.section	.nv.global,"aw",@nobits
.nv.global:
	.type		_ZN39_INTERNAL_a1e80ae6_4_k_cu_a1c9fba5_27924cute1_E,@object
	.size		_ZN39_INTERNAL_a1e80ae6_4_k_cu_a1c9fba5_27924cute1_E,(_ZN39_INTERNAL_a1e80ae6_4_k_cu_a1c9fba5_27924cuda3std3__45__cpo6cbeginE - _ZN39_INTERNAL_a1e80ae6_4_k_cu_a1c9fba5_27924cute1_E)
_ZN39_INTERNAL_a1e80ae6_4_k_cu_a1c9fba5_27924cute1_E:
	.zero		1
	.type		_ZN39_INTERNAL_a1e80ae6_4_k_cu_a1c9fba5_27924cuda3std3__45__cpo6cbeginE,@object
	.size		_ZN39_INTERNAL_a1e80ae6_4_k_cu_a1c9fba5_27924cuda3std3__45__cpo6cbeginE,(_ZN39_INTERNAL_a1e80ae6_4_k_cu_a1c9fba5_27924cuda3std3__48in_placeE - _ZN39_INTERNAL_a1e80ae6_4_k_cu_a1c9fba5_27924cuda3std3__45__cpo6cbeginE)
_ZN39_INTERNAL_a1e80ae6_4_k_cu_a1c9fba5_27924cuda3std3__45__cpo6cbeginE:
	.zero		1
	.type		_ZN39_INTERNAL_a1e80ae6_4_k_cu_a1c9fba5_27924cuda3std3__48in_placeE,@object
	.size		_ZN39_INTERNAL_a1e80ae6_4_k_cu_a1c9fba5_27924cuda3std3__48in_placeE,(_ZN39_INTERNAL_a1e80ae6_4_k_cu_a1c9fba5_27924cuda3std6ranges3__45__cpo9iter_moveE - _ZN39_INTERNAL_a1e80ae6_4_k_cu_a1c9fba5_27924cuda3std3__48in_placeE)
_ZN39_INTERNAL_a1e80ae6_4_k_cu_a1c9fba5_27924cuda3std3__48in_placeE:
	.zero		1
	.type		_ZN39_INTERNAL_a1e80ae6_4_k_cu_a1c9fba5_27924cuda3std6ranges3__45__cpo9iter_moveE,@object
	.size		_ZN39_INTERNAL_a1e80ae6_4_k_cu_a1c9fba5_27924cuda3std6ranges3__45__cpo9iter_moveE,(_ZN39_INTERNAL_a1e80ae6_4_k_cu_a1c9fba5_27924cuda3std3__45__cpo5beginE - _ZN39_INTERNAL_a1e80ae6_4_k_cu_a1c9fba5_27924cuda3std6ranges3__45__cpo9iter_moveE)
_ZN39_INTERNAL_a1e80ae6_4_k_cu_a1c9fba5_27924cuda3std6ranges3__45__cpo9iter_moveE:
	.zero		1
	.type		_ZN39_INTERNAL_a1e80ae6_4_k_cu_a1c9fba5_27924cuda3std3__45__cpo5beginE,@object
	.size		_ZN39_INTERNAL_a1e80ae6_4_k_cu_a1c9fba5_27924cuda3std3__45__cpo5beginE,(_ZN39_INTERNAL_a1e80ae6_4_k_cu_a1c9fba5_27924cuda3std3__441_GLOBAL__N__a1e80ae6_4_k_cu_a1c9fba5_27926ignoreE - _ZN39_INTERNAL_a1e80ae6_4_k_cu_a1c9fba5_27924cuda3std3__45__cpo5beginE)
_ZN39_INTERNAL_a1e80ae6_4_k_cu_a1c9fba5_27924cuda3std3__45__cpo5beginE:
	.zero		1
	.type		_ZN39_INTERNAL_a1e80ae6_4_k_cu_a1c9fba5_27924cuda3std3__441_GLOBAL__N__a1e80ae6_4_k_cu_a1c9fba5_27926ignoreE,@object
	.size		_ZN39_INTERNAL_a1e80ae6_4_k_cu_a1c9fba5_27924cuda3std3__441_GLOBAL__N__a1e80ae6_4_k_cu_a1c9fba5_27926ignoreE,(_ZN39_INTERNAL_a1e80ae6_4_k_cu_a1c9fba5_27924cute7productE - _ZN39_INTERNAL_a1e80ae6_4_k_cu_a1c9fba5_27924cuda3std3__441_GLOBAL__N__a1e80ae6_4_k_cu_a1c9fba5_27926ignoreE)
_ZN39_INTERNAL_a1e80ae6_4_k_cu_a1c9fba5_27924cuda3std3__441_GLOBAL__N__a1e80ae6_4_k_cu_a1c9fba5_27926ignoreE:
	.zero		1
	.type		_ZN39_INTERNAL_a1e80ae6_4_k_cu_a1c9fba5_27924cute7productE,@object
	.size		_ZN39_INTERNAL_a1e80ae6_4_k_cu_a1c9fba5_27924cute7productE,(_ZN39_INTERNAL_a1e80ae6_4_k_cu_a1c9fba5_27924cuda3std3__45__cpo3endE - _ZN39_INTERNAL_a1e80ae6_4_k_cu_a1c9fba5_27924cute7productE)
_ZN39_INTERNAL_a1e80ae6_4_k_cu_a1c9fba5_27924cute7productE:
	.zero		1
	.type		_ZN39_INTERNAL_a1e80ae6_4_k_cu_a1c9fba5_27924cuda3std3__45__cpo3endE,@object
	.size		_ZN39_INTERNAL_a1e80ae6_4_k_cu_a1c9fba5_27924cuda3std3__45__cpo3endE,(_ZN39_INTERNAL_a1e80ae6_4_k_cu_a1c9fba5_27924cuda3std3__419piecewise_constructE - _ZN39_INTERNAL_a1e80ae6_4_k_cu_a1c9fba5_27924cuda3std3__45__cpo3endE)
_ZN39_INTERNAL_a1e80ae6_4_k_cu_a1c9fba5_27924cuda3std3__45__cpo3endE:
	.zero		1
	.type		_ZN39_INTERNAL_a1e80ae6_4_k_cu_a1c9fba5_27924cuda3std3__419piecewise_constructE,@object
	.size		_ZN39_INTERNAL_a1e80ae6_4_k_cu_a1c9fba5_27924cuda3std3__419piecewise_constructE,(_ZN39_INTERNAL_a1e80ae6_4_k_cu_a1c9fba5_27924cuda3std3__45__cpo4cendE - _ZN39_INTERNAL_a1e80ae6_4_k_cu_a1c9fba5_27924cuda3std3__419piecewise_constructE)
_ZN39_INTERNAL_a1e80ae6_4_k_cu_a1c9fba5_27924cuda3std3__419piecewise_constructE:
	.zero		1
	.type		_ZN39_INTERNAL_a1e80ae6_4_k_cu_a1c9fba5_27924cuda3std3__45__cpo4cendE,@object
	.size		_ZN39_INTERNAL_a1e80ae6_4_k_cu_a1c9fba5_27924cuda3std3__45__cpo4cendE,(_ZN39_INTERNAL_a1e80ae6_4_k_cu_a1c9fba5_27924cuda3std6ranges3__45__cpo4swapE - _ZN39_INTERNAL_a1e80ae6_4_k_cu_a1c9fba5_27924cuda3std3__45__cpo4cendE)
_ZN39_INTERNAL_a1e80ae6_4_k_cu_a1c9fba5_27924cuda3std3__45__cpo4cendE:
	.zero		1
	.type		_ZN39_INTERNAL_a1e80ae6_4_k_cu_a1c9fba5_27924cuda3std6ranges3__45__cpo4swapE,@object
	.size		_ZN39_INTERNAL_a1e80ae6_4_k_cu_a1c9fba5_27924cuda3std6ranges3__45__cpo4swapE,(.L_8 - _ZN39_INTERNAL_a1e80ae6_4_k_cu_a1c9fba5_27924cuda3std6ranges3__45__cpo4swapE)
_ZN39_INTERNAL_a1e80ae6_4_k_cu_a1c9fba5_27924cuda3std6ranges3__45__cpo4swapE:
	.zero		1
.L_8:


//--------------------- .nv.constant0._ZN7cutlass13device_kernelINS_4fmha6kernel28FmhaKernelTmaWarpSpecializedINS1_10collective30FmhaMainloopTmaWarpSpecializedINS_10bfloat16_tEffN4cute5tupleIJNS7_1CILi128EEESA_NS9_ILi32EEEEEENS8_IJiNS9_ILi1EEENS8_IJiiEEEEEESF_SF_NS4_13DefaultFusionEJEEENS4_15FmhaFwdEpilogueIS6_fNS8_IJNS9_ILi64EEESB_SA_EEEEENS2_23IndividualTileSchedulerEJEEEEEvNT_6ParamsE --------------------------
	.section	.nv.constant0._ZN7cutlass13device_kernelINS_4fmha6kernel28FmhaKernelTmaWarpSpecializedINS1_10collective30FmhaMainloopTmaWarpSpecializedINS_10bfloat16_tEffN4cute5tupleIJNS7_1CILi128EEESA_NS9_ILi32EEEEEENS8_IJiNS9_ILi1EEENS8_IJiiEEEEEESF_SF_NS4_13DefaultFusionEJEEENS4_15FmhaFwdEpilogueIS6_fNS8_IJNS9_ILi64EEESB_SA_EEEEENS2_23IndividualTileSchedulerEJEEEEEvNT_6ParamsE,"a",@progbits
	.sectionflags	@""
	.align	4
.nv.constant0._ZN7cutlass13device_kernelINS_4fmha6kernel28FmhaKernelTmaWarpSpecializedINS1_10collective30FmhaMainloopTmaWarpSpecializedINS_10bfloat16_tEffN4cute5tupleIJNS7_1CILi128EEESA_NS9_ILi32EEEEEENS8_IJiNS9_ILi1EEENS8_IJiiEEEEEESF_SF_NS4_13DefaultFusionEJEEENS4_15FmhaFwdEpilogueIS6_fNS8_IJNS9_ILi64EEESB_SA_EEEEENS2_23IndividualTileSchedulerEJEEEEEvNT_6ParamsE:
	.zero		2688


//--------------------- SYMBOLS --------------------------

	.type		.nv.reservedSmem.offset0,@object
	.size		.nv.reservedSmem.offset0,0x4
	.type		__assertfail,@function
